	.headerflags	@"EF_CUDA_TEXMODE_UNIFIED EF_CUDA_64BIT_ADDRESS EF_CUDA_ACCELERATORS EF_CUDA_SM90 EF_CUDA_VIRTUAL_SM(EF_CUDA_SM90)"
	.elftype	@"ET_EXEC"


//--------------------- .nv.info                  --------------------------
	.section	.nv.info,"",@"SHT_CUDA_INFO"
	.align	4


	//----- nvinfo : EIATTR_REGCOUNT
	.align		4
        /*0000*/ 	.byte	0x04, 0x2f
        /*0002*/ 	.short	(.L_1 - .L_0)
	.align		4
.L_0:
        /*0004*/ 	.word	index@(triton_poi_fused__unsafe_index_add_mul_relu_sub_threshold_backward_37)
        /*0008*/ 	.word	0x0000006c


	//----- nvinfo : EIATTR_MIN_STACK_SIZE
	.align		4
.L_1:
        /*000c*/ 	.byte	0x04, 0x12
        /*000e*/ 	.short	(.L_3 - .L_2)
	.align		4
.L_2:
        /*0010*/ 	.word	index@(triton_poi_fused__unsafe_index_add_mul_relu_sub_threshold_backward_37)
        /*0014*/ 	.word	0x00000000


	//----- nvinfo : EIATTR_FRAME_SIZE
	.align		4
.L_3:
        /*0018*/ 	.byte	0x04, 0x11
        /*001a*/ 	.short	(.L_5 - .L_4)
	.align		4
.L_4:
        /*001c*/ 	.word	index@(triton_poi_fused__unsafe_index_add_mul_relu_sub_threshold_backward_37)
        /*0020*/ 	.word	0x00000000


	//----- nvinfo : EIATTR_MIN_STACK_SIZE
	.align		4
.L_5:
        /*0024*/ 	.byte	0x04, 0x12
        /*0026*/ 	.short	(.L_7 - .L_6)
	.align		4
.L_6:
        /*0028*/ 	.word	index@(triton_poi_fused__unsafe_index_add_mul_relu_sub_threshold_backward_37)
        /*002c*/ 	.word	0x00000000
.L_7:


//--------------------- .nv.info.triton_poi_fused__unsafe_index_add_mul_relu_sub_threshold_backward_37 --------------------------
	.section	.nv.info.triton_poi_fused__unsafe_index_add_mul_relu_sub_threshold_backward_37,"",@"SHT_CUDA_INFO"
	.sectionflags	@""
	.align	4


	//----- nvinfo : EIATTR_CUDA_API_VERSION
	.align		4
        /*0000*/ 	.byte	0x04, 0x37
        /*0002*/ 	.short	(.L_9 - .L_8)
.L_8:
        /*0004*/ 	.word	0x0000007c


	//----- nvinfo : EIATTR_KPARAM_INFO
	.align		4
.L_9:
        /*0008*/ 	.byte	0x04, 0x17
        /*000a*/ 	.short	(.L_11 - .L_10)
.L_10:
        /*000c*/ 	.word	0x00000000
        /*0010*/ 	.short	0x0019
        /*0012*/ 	.short	0x00c4
        /*0014*/ 	.byte	0x00, 0xf0, 0x11, 0x00


	//----- nvinfo : EIATTR_KPARAM_INFO
	.align		4
.L_11:
        /*0018*/ 	.byte	0x04, 0x17
        /*001a*/ 	.short	(.L_13 - .L_12)
.L_12:
        /*001c*/ 	.word	0x00000000
        /*0020*/ 	.short	0x0018
        /*0022*/ 	.short	0x00c0
        /*0024*/ 	.byte	0x00, 0xf0, 0x11, 0x00


	//----- nvinfo : EIATTR_KPARAM_INFO
	.align		4
.L_13:
        /*0028*/ 	.byte	0x04, 0x17
        /*002a*/ 	.short	(.L_15 - .L_14)
.L_14:
        /*002c*/ 	.word	0x00000000
        /*0030*/ 	.short	0x0017
        /*0032*/ 	.short	0x00b8
        /*0034*/ 	.byte	0x00, 0xf4, 0x21, 0x00


	//----- nvinfo : EIATTR_KPARAM_INFO
	.align		4
.L_15:
        /*0038*/ 	.byte	0x04, 0x17
        /*003a*/ 	.short	(.L_17 - .L_16)
.L_16:
        /*003c*/ 	.word	0x00000000
        /*0040*/ 	.short	0x0016
        /*0042*/ 	.short	0x00b0
        /*0044*/ 	.byte	0x00, 0xf4, 0x21, 0x00


	//----- nvinfo : EIATTR_KPARAM_INFO
	.align		4
.L_17:
        /*0048*/ 	.byte	0x04, 0x17
        /*004a*/ 	.short	(.L_19 - .L_18)
.L_18:
        /*004c*/ 	.word	0x00000000
        /*0050*/ 	.short	0x0015
        /*0052*/ 	.short	0x00a8
        /*0054*/ 	.byte	0x00, 0xf4, 0x21, 0x00


	//----- nvinfo : EIATTR_KPARAM_INFO
	.align		4
.L_19:
        /*0058*/ 	.byte	0x04, 0x17
        /*005a*/ 	.short	(.L_21 - .L_20)
.L_20:
        /*005c*/ 	.word	0x00000000
        /*0060*/ 	.short	0x0014
        /*0062*/ 	.short	0x00a0
        /*0064*/ 	.byte	0x00, 0xf4, 0x21, 0x00


	//----- nvinfo : EIATTR_KPARAM_INFO
	.align		4
.L_21:
        /*0068*/ 	.byte	0x04, 0x17
        /*006a*/ 	.short	(.L_23 - .L_22)
.L_22:
        /*006c*/ 	.word	0x00000000
        /*0070*/ 	.short	0x0013
        /*0072*/ 	.short	0x0098
        /*0074*/ 	.byte	0x00, 0xf4, 0x21, 0x00


	//----- nvinfo : EIATTR_KPARAM_INFO
	.align		4
.L_23:
        /*0078*/ 	.byte	0x04, 0x17
        /*007a*/ 	.short	(.L_25 - .L_24)
.L_24:
        /*007c*/ 	.word	0x00000000
        /*0080*/ 	.short	0x0012
        /*0082*/ 	.short	0x0090
        /*0084*/ 	.byte	0x00, 0xf4, 0x21, 0x00


	//----- nvinfo : EIATTR_KPARAM_INFO
	.align		4
.L_25:
        /*0088*/ 	.byte	0x04, 0x17
        /*008a*/ 	.short	(.L_27 - .L_26)
.L_26:
        /*008c*/ 	.word	0x00000000
        /*0090*/ 	.short	0x0011
        /*0092*/ 	.short	0x0088
        /*0094*/ 	.byte	0x00, 0xf4, 0x21, 0x00


	//----- nvinfo : EIATTR_KPARAM_INFO
	.align		4
.L_27:
        /*0098*/ 	.byte	0x04, 0x17
        /*009a*/ 	.short	(.L_29 - .L_28)
.L_28:
        /*009c*/ 	.word	0x00000000
        /*00a0*/ 	.short	0x0010
        /*00a2*/ 	.short	0x0080
        /*00a4*/ 	.byte	0x00, 0xf4, 0x21, 0x00


	//----- nvinfo : EIATTR_KPARAM_INFO
	.align		4
.L_29:
        /*00a8*/ 	.byte	0x04, 0x17
        /*00aa*/ 	.short	(.L_31 - .L_30)
.L_30:
        /*00ac*/ 	.word	0x00000000
        /*00b0*/ 	.short	0x000f
        /*00b2*/ 	.short	0x0078
        /*00b4*/ 	.byte	0x00, 0xf4, 0x21, 0x00


	//----- nvinfo : EIATTR_KPARAM_INFO
	.align		4
.L_31:
        /*00b8*/ 	.byte	0x04, 0x17
        /*00ba*/ 	.short	(.L_33 - .L_32)
.L_32:
        /*00bc*/ 	.word	0x00000000
        /*00c0*/ 	.short	0x000e
        /*00c2*/ 	.short	0x0070
        /*00c4*/ 	.byte	0x00, 0xf4, 0x21, 0x00


	//----- nvinfo : EIATTR_KPARAM_INFO
	.align		4
.L_33:
        /*00c8*/ 	.byte	0x04, 0x17
        /*00ca*/ 	.short	(.L_35 - .L_34)
.L_34:
        /*00cc*/ 	.word	0x00000000
        /*00d0*/ 	.short	0x000d
        /*00d2*/ 	.short	0x0068
        /*00d4*/ 	.byte	0x00, 0xf4, 0x21, 0x00


	//----- nvinfo : EIATTR_KPARAM_INFO
	.align		4
.L_35:
        /*00d8*/ 	.byte	0x04, 0x17
        /*00da*/ 	.short	(.L_37 - .L_36)
.L_36:
        /*00dc*/ 	.word	0x00000000
        /*00e0*/ 	.short	0x000c
        /*00e2*/ 	.short	0x0060
        /*00e4*/ 	.byte	0x00, 0xf4, 0x21, 0x00


	//----- nvinfo : EIATTR_KPARAM_INFO
	.align		4
.L_37:
        /*00e8*/ 	.byte	0x04, 0x17
        /*00ea*/ 	.short	(.L_39 - .L_38)
.L_38:
        /*00ec*/ 	.word	0x00000000
        /*00f0*/ 	.short	0x000b
        /*00f2*/ 	.short	0x0058
        /*00f4*/ 	.byte	0x00, 0xf4, 0x21, 0x00


	//----- nvinfo : EIATTR_KPARAM_INFO
	.align		4
.L_39:
        /*00f8*/ 	.byte	0x04, 0x17
        /*00fa*/ 	.short	(.L_41 - .L_40)
.L_40:
        /*00fc*/ 	.word	0x00000000
        /*0100*/ 	.short	0x000a
        /*0102*/ 	.short	0x0050
        /*0104*/ 	.byte	0x00, 0xf4, 0x21, 0x00


	//----- nvinfo : EIATTR_KPARAM_INFO
	.align		4
.L_41:
        /*0108*/ 	.byte	0x04, 0x17
        /*010a*/ 	.short	(.L_43 - .L_42)
.L_42:
        /*010c*/ 	.word	0x00000000
        /*0110*/ 	.short	0x0009
        /*0112*/ 	.short	0x0048
        /*0114*/ 	.byte	0x00, 0xf4, 0x21, 0x00


	//----- nvinfo : EIATTR_KPARAM_INFO
	.align		4
.L_43:
        /*0118*/ 	.byte	0x04, 0x17
        /*011a*/ 	.short	(.L_45 - .L_44)
.L_44:
        /*011c*/ 	.word	0x00000000
        /*0120*/ 	.short	0x0008
        /*0122*/ 	.short	0x0040
        /*0124*/ 	.byte	0x00, 0xf4, 0x21, 0x00


	//----- nvinfo : EIATTR_KPARAM_INFO
	.align		4
.L_45:
        /*0128*/ 	.byte	0x04, 0x17
        /*012a*/ 	.short	(.L_47 - .L_46)
.L_46:
        /*012c*/ 	.word	0x00000000
        /*0130*/ 	.short	0x0007
        /*0132*/ 	.short	0x0038
        /*0134*/ 	.byte	0x00, 0xf4, 0x21, 0x00


	//----- nvinfo : EIATTR_KPARAM_INFO
	.align		4
.L_47:
        /*0138*/ 	.byte	0x04, 0x17
        /*013a*/ 	.short	(.L_49 - .L_48)
.L_48:
        /*013c*/ 	.word	0x00000000
        /*0140*/ 	.short	0x0006
        /*0142*/ 	.short	0x0030
        /*0144*/ 	.byte	0x00, 0xf4, 0x21, 0x00


	//----- nvinfo : EIATTR_KPARAM_INFO
	.align		4
.L_49:
        /*0148*/ 	.byte	0x04, 0x17
        /*014a*/ 	.short	(.L_51 - .L_50)
.L_50:
        /*014c*/ 	.word	0x00000000
        /*0150*/ 	.short	0x0005
        /*0152*/ 	.short	0x0028
        /*0154*/ 	.byte	0x00, 0xf4, 0x21, 0x00


	//----- nvinfo : EIATTR_KPARAM_INFO
	.align		4
.L_51:
        /*0158*/ 	.byte	0x04, 0x17
        /*015a*/ 	.short	(.L_53 - .L_52)
.L_52:
        /*015c*/ 	.word	0x00000000
        /*0160*/ 	.short	0x0004
        /*0162*/ 	.short	0x0020
        /*0164*/ 	.byte	0x00, 0xf4, 0x21, 0x00


	//----- nvinfo : EIATTR_KPARAM_INFO
	.align		4
.L_53:
        /*0168*/ 	.byte	0x04, 0x17
        /*016a*/ 	.short	(.L_55 - .L_54)
.L_54:
        /*016c*/ 	.word	0x00000000
        /*0170*/ 	.short	0x0003
        /*0172*/ 	.short	0x0018
        /*0174*/ 	.byte	0x00, 0xf4, 0x21, 0x00


	//----- nvinfo : EIATTR_KPARAM_INFO
	.align		4
.L_55:
        /*0178*/ 	.byte	0x04, 0x17
        /*017a*/ 	.short	(.L_57 - .L_56)
.L_56:
        /*017c*/ 	.word	0x00000000
        /*0180*/ 	.short	0x0002
        /*0182*/ 	.short	0x0010
        /*0184*/ 	.byte	0x00, 0xf4, 0x21, 0x00


	//----- nvinfo : EIATTR_KPARAM_INFO
	.align		4
.L_57:
        /*0188*/ 	.byte	0x04, 0x17
        /*018a*/ 	.short	(.L_59 - .L_58)
.L_58:
        /*018c*/ 	.word	0x00000000
        /*0190*/ 	.short	0x0001
        /*0192*/ 	.short	0x0008
        /*0194*/ 	.byte	0x00, 0xf4, 0x21, 0x00


	//----- nvinfo : EIATTR_KPARAM_INFO
	.align		4
.L_59:
        /*0198*/ 	.byte	0x04, 0x17
        /*019a*/ 	.short	(.L_61 - .L_60)
.L_60:
        /*019c*/ 	.word	0x00000000
        /*01a0*/ 	.short	0x0000
        /*01a2*/ 	.short	0x0000
        /*01a4*/ 	.byte	0x00, 0xf4, 0x21, 0x00


	//----- nvinfo : EIATTR_SPARSE_MMA_MASK
	.align		4
.L_61:
        /*01a8*/ 	.byte	0x03, 0x50
        /*01aa*/ 	.short	0x0000


	//----- nvinfo : EIATTR_MAXREG_COUNT
	.align		4
        /*01ac*/ 	.byte	0x03, 0x1b
        /*01ae*/ 	.short	0x00ff


	//----- nvinfo : EIATTR_EXIT_INSTR_OFFSETS
	.align		4
        /*01b0*/ 	.byte	0x04, 0x1c
        /*01b2*/ 	.short	(.L_63 - .L_62)


	//   ....[0]....
.L_62:
        /*01b4*/ 	.word	0x00004730


	//----- nvinfo : EIATTR_REQNTID
	.align		4
.L_63:
        /*01b8*/ 	.byte	0x04, 0x10
        /*01ba*/ 	.short	(.L_65 - .L_64)
.L_64:
        /*01bc*/ 	.word	0x00000080
        /*01c0*/ 	.word	0x00000001
        /*01c4*/ 	.word	0x00000001


	//----- nvinfo : EIATTR_CBANK_PARAM_SIZE
	.align		4
.L_65:
        /*01c8*/ 	.byte	0x03, 0x19
        /*01ca*/ 	.short	0x00c8


	//----- nvinfo : EIATTR_PARAM_CBANK
	.align		4
        /*01cc*/ 	.byte	0x04, 0x0a
        /*01ce*/ 	.short	(.L_67 - .L_66)
	.align		4
.L_66:
        /*01d0*/ 	.word	index@(.nv.constant0.triton_poi_fused__unsafe_index_add_mul_relu_sub_threshold_backward_37)
        /*01d4*/ 	.short	0x0210
        /*01d6*/ 	.short	0x00c8


	//----- nvinfo : EIATTR_SW_WAR
	.align		4
.L_67:
        /*01d8*/ 	.byte	0x04, 0x36
        /*01da*/ 	.short	(.L_69 - .L_68)
.L_68:
        /*01dc*/ 	.word	0x00000008
.L_69:


//--------------------- .nv.callgraph             --------------------------
	.section	.nv.callgraph,"",@"SHT_CUDA_CALLGRAPH"
	.align	4
	.sectionentsize	8
	.align		4
        /*0000*/ 	.word	0x00000000
	.align		4
        /*0004*/ 	.word	0xffffffff
	.align		4
        /*0008*/ 	.word	0x00000000
	.align		4
        /*000c*/ 	.word	0xfffffffe
	.align		4
        /*0010*/ 	.word	0x00000000
	.align		4
        /*0014*/ 	.word	0xfffffffd
	.align		4
        /*0018*/ 	.word	0x00000000
	.align		4
        /*001c*/ 	.word	0xfffffffc


//--------------------- .text.triton_poi_fused__unsafe_index_add_mul_relu_sub_threshold_backward_37 --------------------------
	.section	.text.triton_poi_fused__unsafe_index_add_mul_relu_sub_threshold_backward_37,"ax",@progbits
	.sectionflags	@"SHF_BARRIERS=1"
	.align	128
        .global         triton_poi_fused__unsafe_index_add_mul_relu_sub_threshold_backward_37
        .type           triton_poi_fused__unsafe_index_add_mul_relu_sub_threshold_backward_37,@function
        .size           triton_poi_fused__unsafe_index_add_mul_relu_sub_threshold_backward_37,(.L_x_1 - triton_poi_fused__unsafe_index_add_mul_relu_sub_threshold_backward_37)
        .other          triton_poi_fused__unsafe_index_add_mul_relu_sub_threshold_backward_37,@"STO_CUDA_ENTRY STV_DEFAULT"
triton_poi_fused__unsafe_index_add_mul_relu_sub_threshold_backward_37:
.text.triton_poi_fused__unsafe_index_add_mul_relu_sub_threshold_backward_37:
[----:B------:R-:W-:Y:S01]  /*0000*/  LDC R1, c[0x0][0x28] ;  /* 0x00000a00ff017b82 */ /* 0x000fe20000000800 */
[----:B------:R-:W1:Y:S07]  /*0010*/  S2R R0, SR_TID.X ;  /* 0x0000000000007919 */ /* 0x000e6e0000002100 */
[----:B------:R-:W2:Y:S01]  /*0020*/  LDC.64 R62, c[0x0][0x218] ;  /* 0x00008600ff3e7b82 */ /* 0x000ea20000000a00 */
[----:B------:R-:W-:Y:S01]  /*0030*/  ULDC.64 UR6, c[0x0][0x208] ;  /* 0x0000820000067ab9 */ /* 0x000fe20000000a00 */
[----:B------:R-:W-:Y:S01]  /*0040*/  ULDC.64 UR4, c[0x0][0x228] ;  /* 0x00008a0000047ab9 */ /* 0x000fe20000000a00 */
[----:B------:R-:W3:Y:S01]  /*0050*/  S2R R5, SR_CTAID.X ;  /* 0x0000000000057919 */ /* 0x000ee20000002500 */
[----:B------:R-:W-:-:S04]  /*0060*/  ULDC.64 UR8, c[0x0][0x2c8] ;  /* 0x0000b20000087ab9 */ /* 0x000fc80000000a00 */
[----:B------:R-:W4:Y:S08]  /*0070*/  LDC.64 R24, c[0x0][0x220] ;  /* 0x00008800ff187b82 */ /* 0x000f300000000a00 */
[----:B------:R-:W5:Y:S08]  /*0080*/  LDC.64 R58, c[0x0][0x248] ;  /* 0x00009200ff3a7b82 */ /* 0x000f700000000a00 */
[----:B------:R-:W5:Y:S01]  /*0090*/  LDC.64 R40, c[0x0][0x230] ;  /* 0x00008c00ff287b82 */ /* 0x000f620000000a00 */
[----:B-1----:R-:W-:-:S07]  /*00a0*/  SHF.L.U32 R2, R0, 0x2, RZ ;  /* 0x0000000200027819 */ /* 0x002fce00000006ff */
[----:B------:R-:W1:Y:S01]  /*00b0*/  LDC.64 R82, c[0x0][0x260] ;  /* 0x00009800ff527b82 */ /* 0x000e620000000a00 */
[----:B---3--:R-:W-:Y:S01]  /*00c0*/  IMAD.SHL.U32 R3, R5, 0x400, RZ ;  /* 0x0000040005037824 */ /* 0x008fe200078e00ff */
[----:B------:R-:W-:Y:S02]  /*00d0*/  LOP3.LUT R4, R2, 0x1fc, RZ, 0xc0, !PT ;  /* 0x000001fc02047812 */ /* 0x000fe400078ec0ff */
[----:B------:R-:W-:Y:S02]  /*00e0*/  SHF.R.S32.HI R13, RZ, 0x15, R5 ;  /* 0x00000015ff0d7819 */ /* 0x000fe40000011405 */
[----:B------:R-:W-:Y:S02]  /*00f0*/  LOP3.LUT R8, R3, R4, RZ, 0xfc, !PT ;  /* 0x0000000403087212 */ /* 0x000fe400078efcff */
[----:B------:R-:W3:Y:S01]  /*0100*/  LDC.64 R56, c[0x0][0x270] ;  /* 0x00009c00ff387b82 */ /* 0x000ee20000000a00 */
[----:B------:R-:W-:Y:S02]  /*0110*/  SGXT R13, R13, 0x1 ;  /* 0x000000010d0d781a */ /* 0x000fe40000000200 */
[----:B------:R-:W-:-:S02]  /*0120*/  SHF.R.S32.HI R5, RZ, 0x1f, R8 ;  /* 0x0000001fff057819 */ /* 0x000fc40000011408 */
[----:B------:R-:W-:Y:S02]  /*0130*/  LOP3.LUT R2, R3, 0x200, R4, 0xfe, !PT ;  /* 0x0000020003027812 */ /* 0x000fe400078efe04 */
[----:B------:R-:W-:Y:S01]  /*0140*/  LEA.HI R5, R5, R8, RZ, 0x6 ;  /* 0x0000000805057211 */ /* 0x000fe200078f30ff */
[----:B------:R-:W1:Y:S01]  /*0150*/  LDC.64 R74, c[0x0][0x258] ;  /* 0x00009600ff4a7b82 */ /* 0x000e620000000a00 */
[----:B------:R-:W-:Y:S02]  /*0160*/  LEA.HI R11, R13, R2, RZ, 0x6 ;  /* 0x000000020d0b7211 */ /* 0x000fe400078f30ff */
[----:B------:R-:W-:Y:S02]  /*0170*/  SHF.R.S32.HI R10, RZ, 0x6, R5 ;  /* 0x00000006ff0a7819 */ /* 0x000fe40000011405 */
[----:B------:R-:W-:Y:S02]  /*0180*/  LOP3.LUT R5, R5, 0xffffffc0, RZ, 0xc0, !PT ;  /* 0xffffffc005057812 */ /* 0x000fe400078ec0ff */
[----:B------:R-:W-:Y:S01]  /*0190*/  SHF.R.S32.HI R11, RZ, 0x6, R11 ;  /* 0x00000006ff0b7819 */ /* 0x000fe2000001140b */
[----:B--2---:R-:W-:Y:S01]  /*01a0*/  IMAD.WIDE R14, R10, 0x8, R62 ;  /* 0x000000080a0e7825 */ /* 0x004fe200078e023e */
[----:B------:R-:W-:-:S03]  /*01b0*/  IADD3 R6, R8, -R5, RZ ;  /* 0x8000000508067210 */ /* 0x000fc60007ffe0ff */
[----:B------:R-:W-:Y:S02]  /*01c0*/  IMAD.WIDE R62, R11, 0x8, R62 ;  /* 0x000000080b3e7825 */ /* 0x000fe400078e023e */
[----:B------:R-:W2:Y:S02]  /*01d0*/  LDG.E.EL.64 R14, desc[UR6][R14.64] ;  /* 0x000000060e0e7981 */ /* 0x000ea4000c2e1b00 */
[----:B----4-:R-:W-:Y:S02]  /*01e0*/  IMAD.WIDE R52, R6, 0x8, R24 ;  /* 0x0000000806347825 */ /* 0x010fe400078e0218 */
[----:B------:R-:W4:Y:S04]  /*01f0*/  LDG.E.EL.64 R62, desc[UR6][R62.64] ;  /* 0x000000063e3e7981 */ /* 0x000f28000c2e1b00 */
[----:B------:R-:W4:Y:S01]  /*0200*/  LDG.E.EL.128 R52, desc[UR6][R52.64] ;  /* 0x0000000634347981 */ /* 0x000f22000c2e1d00 */
[----:B-----5:R-:W-:-:S04]  /*0210*/  IMAD.WIDE R60, R10, 0x8, R58 ;  /* 0x000000080a3c7825 */ /* 0x020fc800078e023a */
[----:B------:R-:W-:Y:S02]  /*0220*/  IMAD.WIDE R58, R11, 0x8, R58 ;  /* 0x000000080b3a7825 */ /* 0x000fe400078e023a */
[----:B------:R-:W5:Y:S04]  /*0230*/  LDG.E.EL.64 R60, desc[UR6][R60.64] ;  /* 0x000000063c3c7981 */ /* 0x000f68000c2e1b00 */
[----:B------:R-:W5:Y:S01]  /*0240*/  LDG.E.EL.64 R58, desc[UR6][R58.64] ;  /* 0x000000063a3a7981 */ /* 0x000f62000c2e1b00 */
[----:B0-----:R-:W-:Y:S01]  /*0250*/  IMAD.WIDE R16, R6, 0x8, R40 ;  /* 0x0000000806107825 */ /* 0x001fe200078e0228 */
[----:B------:R-:W-:-:S05]  /*0260*/  LOP3.LUT R9, R3, 0x2, R4, 0xfe, !PT ;  /* 0x0000000203097812 */ /* 0x000fca00078efe04 */
[----:B------:R-:W5:Y:S01]  /*0270*/  LDG.E.EL.128 R16, desc[UR6][R16.64] ;  /* 0x0000000610107981 */ /* 0x000f62000c2e1d00 */
[----:B------:R-:W-:-:S04]  /*0280*/  LEA.HI R5, R13, R9, RZ, 0x6 ;  /* 0x000000090d057211 */ /* 0x000fc800078f30ff */
[----:B------:R-:W-:-:S05]  /*0290*/  LOP3.LUT R12, R5, 0xffffffc0, RZ, 0xc0, !PT ;  /* 0xffffffc0050c7812 */ /* 0x000fca00078ec0ff */
[----:B------:R-:W-:-:S04]  /*02a0*/  IMAD.IADD R7, R9, 0x1, -R12 ;  /* 0x0000000109077824 */ /* 0x000fc800078e0a0c */
[----:B------:R-:W-:-:S06]  /*02b0*/  IMAD.WIDE R44, R7, 0x8, R24 ;  /* 0x00000008072c7825 */ /* 0x000fcc00078e0218 */
[----:B------:R-:W5:Y:S01]  /*02c0*/  LDG.E.EL.128 R44, desc[UR6][R44.64] ;  /* 0x000000062c2c7981 */ /* 0x000f62000c2e1d00 */
[----:B------:R-:W-:-:S06]  /*02d0*/  IMAD.WIDE R32, R7, 0x8, R40 ;  /* 0x0000000807207825 */ /* 0x000fcc00078e0228 */
[----:B------:R-:W5:Y:S01]  /*02e0*/  LDG.E.EL.128 R32, desc[UR6][R32.64] ;  /* 0x0000000620207981 */ /* 0x000f62000c2e1d00 */
[----:B------:R-:W-:-:S04]  /*02f0*/  LOP3.LUT R4, R3, 0x202, R4, 0xfe, !PT ;  /* 0x0000020203047812 */ /* 0x000fc800078efe04 */
[----:B------:R-:W-:-:S04]  /*0300*/  LEA.HI R13, R13, R4, RZ, 0x6 ;  /* 0x000000040d0d7211 */ /* 0x000fc800078f30ff */
[----:B------:R-:W-:-:S04]  /*0310*/  LOP3.LUT R13, R13, 0xffffffc0, RZ, 0xc0, !PT ;  /* 0xffffffc00d0d7812 */ /* 0x000fc800078ec0ff */
[----:B------:R-:W-:-:S05]  /*0320*/  IADD3 R12, R4, -R13, RZ ;  /* 0x8000000d040c7210 */ /* 0x000fca0007ffe0ff */
[----:B------:R-:W-:-:S06]  /*0330*/  IMAD.WIDE R24, R12, 0x8, R24 ;  /* 0x000000080c187825 */ /* 0x000fcc00078e0218 */
[----:B------:R-:W5:Y:S01]  /*0340*/  LDG.E.EL.128 R24, desc[UR6][R24.64] ;  /* 0x0000000618187981 */ /* 0x000f62000c2e1d00 */
[----:B------:R-:W-:-:S06]  /*0350*/  IMAD.WIDE R40, R12, 0x8, R40 ;  /* 0x000000080c287825 */ /* 0x000fcc00078e0228 */
[----:B------:R-:W5:Y:S01]  /*0360*/  LDG.E.EL.128 R40, desc[UR6][R40.64] ;  /* 0x0000000628287981 */ /* 0x000f62000c2e1d00 */
[----:B-1----:R-:W-:-:S06]  /*0370*/  IMAD.WIDE R28, R6, 0x8, R82 ;  /* 0x00000008061c7825 */ /* 0x002fcc00078e0252 */
[----:B------:R-:W5:Y:S01]  /*0380*/  LDG.E.EL.128 R28, desc[UR6][R28.64] ;  /* 0x000000061c1c7981 */ /* 0x000f62000c2e1d00 */
[----:B------:R-:W-:-:S06]  /*0390*/  IMAD.WIDE R20, R7, 0x8, R82 ;  /* 0x0000000807147825 */ /* 0x000fcc00078e0252 */
[----:B------:R-:W5:Y:S01]  /*03a0*/  LDG.E.EL.128 R20, desc[UR6][R20.64] ;  /* 0x0000000614147981 */ /* 0x000f62000c2e1d00 */
[--C-:B---3--:R-:W-:Y:S01]  /*03b0*/  IMAD.WIDE R36, R6, 0x8, R56.reuse ;  /* 0x0000000806247825 */ /* 0x108fe200078e0238 */
[----:B------:R-:W0:Y:S05]  /*03c0*/  S2R R5, SR_CTAID.Y ;  /* 0x0000000000057919 */ /* 0x000e2a0000002600 */
[----:B------:R-:W3:Y:S01]  /*03d0*/  LDG.E.EL.128 R36, desc[UR6][R36.64] ;  /* 0x0000000624247981 */ /* 0x000ee2000c2e1d00 */
[----:B------:R-:W-:-:S06]  /*03e0*/  IMAD.WIDE R48, R7, 0x8, R56 ;  /* 0x0000000807307825 */ /* 0x000fcc00078e0238 */
[----:B------:R-:W3:Y:S01]  /*03f0*/  LDG.E.EL.128 R48, desc[UR6][R48.64] ;  /* 0x0000000630307981 */ /* 0x000ee2000c2e1d00 */
[----:B------:R-:W-:-:S06]  /*0400*/  IMAD.WIDE R72, R10, 0x8, R74 ;  /* 0x000000080a487825 */ /* 0x000fcc00078e024a */
[----:B------:R-:W3:Y:S01]  /*0410*/  LDG.E.EL.64 R72, desc[UR6][R72.64] ;  /* 0x0000000648487981 */ /* 0x000ee2000c2e1b00 */
[----:B0-----:R-:W-:Y:S01]  /*0420*/  IMAD.SHL.U32 R68, R5, 0x400, RZ ;  /* 0x0000040005447824 */ /* 0x001fe200078e00ff */
[----:B--2---:R-:W-:-:S04]  /*0430*/  SHF.R.U32.HI R13, RZ, 0x1a, R15 ;  /* 0x0000001aff0d7819 */ /* 0x004fc8000001160f */
[----:B------:R-:W-:Y:S02]  /*0440*/  LOP3.LUT R13, R13, 0x20, RZ, 0xc0, !PT ;  /* 0x000000200d0d7812 */ /* 0x000fe400078ec0ff */
[----:B----4-:R-:W-:Y:S02]  /*0450*/  SHF.R.U32.HI R71, RZ, 0x1a, R63 ;  /* 0x0000001aff477819 */ /* 0x010fe4000001163f */
[----:B------:R-:W-:Y:S02]  /*0460*/  IADD3 R64, P0, R14, R13, RZ ;  /* 0x0000000d0e407210 */ /* 0x000fe40007f1e0ff */
[----:B------:R-:W-:Y:S02]  /*0470*/  SHF.R.U32.HI R79, RZ, 0x18, R53 ;  /* 0x00000018ff4f7819 */ /* 0x000fe40000011635 */
[----:B------:R-:W-:Y:S01]  /*0480*/  LOP3.LUT R71, R71, 0x20, RZ, 0xc0, !PT ;  /* 0x0000002047477812 */ /* 0x000fe200078ec0ff */
[----:B------:R-:W-:Y:S01]  /*0490*/  IMAD.X R65, RZ, RZ, R15, P0 ;  /* 0x000000ffff417224 */ /* 0x000fe200000e060f */
[----:B------:R-:W-:-:S02]  /*04a0*/  LEA R14, P0, R52, UR4, 0x2 ;  /* 0x00000004340e7c11 */ /* 0x000fc4000f8010ff */
[----:B------:R-:W-:Y:S02]  /*04b0*/  LOP3.LUT R79, R79, 0x80, RZ, 0xc0, !PT ;  /* 0x000000804f4f7812 */ /* 0x000fe400078ec0ff */
[----:B------:R-:W-:Y:S02]  /*04c0*/  IADD3 R71, P1, R62, R71, RZ ;  /* 0x000000473e477210 */ /* 0x000fe40007f3e0ff */
[----:B------:R-:W-:Y:S02]  /*04d0*/  LEA.HI.X R52, R52, UR5, R53, 0x2, P0 ;  /* 0x0000000534347c11 */ /* 0x000fe400080f1435 */
[----:B------:R-:W-:Y:S02]  /*04e0*/  SHF.R.U32.HI R62, RZ, 0x18, R55 ;  /* 0x00000018ff3e7819 */ /* 0x000fe40000011637 */
[----:B------:R-:W-:Y:S02]  /*04f0*/  IADD3 R79, P0, R79, R14, RZ ;  /* 0x0000000e4f4f7210 */ /* 0x000fe40007f1e0ff */
[----:B------:R-:W-:-:S02]  /*0500*/  SHF.L.U64.HI R65, R64, 0x7, R65 ;  /* 0x0000000740417819 */ /* 0x000fc40000010241 */
[----:B------:R-:W-:Y:S02]  /*0510*/  SHF.L.U32 R64, R64, 0x7, RZ ;  /* 0x0000000740407819 */ /* 0x000fe400000006ff */
[----:B------:R-:W-:Y:S02]  /*0520*/  IADD3.X R80, RZ, R63, RZ, P1, !PT ;  /* 0x0000003fff507210 */ /* 0x000fe40000ffe4ff */
[----:B-----5:R-:W-:Y:S02]  /*0530*/  SHF.R.U32.HI R13, RZ, 0x1a, R61 ;  /* 0x0000001aff0d7819 */ /* 0x020fe4000001163d */
[----:B------:R-:W-:Y:S02]  /*0540*/  LEA R15, P1, R54, UR4, 0x2 ;  /* 0x00000004360f7c11 */ /* 0x000fe4000f8210ff */
[----:B------:R-:W-:Y:S02]  /*0550*/  LOP3.LUT R62, R62, 0x80, RZ, 0xc0, !PT ;  /* 0x000000803e3e7812 */ /* 0x000fe400078ec0ff */
[----:B------:R-:W-:-:S02]  /*0560*/  IADD3.X R52, RZ, R52, RZ, P0, !PT ;  /* 0x00000034ff347210 */ /* 0x000fc400007fe4ff */
[----:B------:R-:W-:Y:S02]  /*0570*/  IADD3 R14, P0, R64, R79, RZ ;  /* 0x0000004f400e7210 */ /* 0x000fe40007f1e0ff */
[----:B------:R-:W-:Y:S02]  /*0580*/  LOP3.LUT R13, R13, 0x20, RZ, 0xc0, !PT ;  /* 0x000000200d0d7812 */ /* 0x000fe400078ec0ff */
[----:B------:R-:W-:Y:S02]  /*0590*/  LEA.HI.X R53, R54, UR5, R55, 0x2, P1 ;  /* 0x0000000536357c11 */ /* 0x000fe400088f1437 */
[----:B------:R-:W-:Y:S02]  /*05a0*/  IADD3 R62, P1, R62, R15, RZ ;  /* 0x0000000f3e3e7210 */ /* 0x000fe40007f3e0ff */
[----:B------:R-:W-:Y:S02]  /*05b0*/  SHF.R.U32.HI R63, RZ, 0x1a, R59 ;  /* 0x0000001aff3f7819 */ /* 0x000fe4000001163b */
[C---:B------:R-:W-:Y:S01]  /*05c0*/  SHF.L.U64.HI R80, R71.reuse, 0x7, R80 ;  /* 0x0000000747507819 */ /* 0x040fe20000010250 */
[----:B------:R-:W-:Y:S01]  /*05d0*/  IMAD.SHL.U32 R71, R71, 0x80, RZ ;  /* 0x0000008047477824 */ /* 0x000fe200078e00ff */
[----:B------:R-:W-:-:S02]  /*05e0*/  IADD3.X R15, R65, R52, RZ, P0, !PT ;  /* 0x00000034410f7210 */ /* 0x000fc400007fe4ff */
[----:B------:R-:W-:Y:S02]  /*05f0*/  IADD3 R78, P0, R60, R13, RZ ;  /* 0x0000000d3c4e7210 */ /* 0x000fe40007f1e0ff */
[----:B------:R-:W-:Y:S02]  /*0600*/  LOP3.LUT R63, R63, 0x20, RZ, 0xc0, !PT ;  /* 0x000000203f3f7812 */ /* 0x000fe400078ec0ff */
[----:B------:R-:W-:Y:S01]  /*0610*/  IADD3 R86, P2, R71, R79, RZ ;  /* 0x0000004f47567210 */ /* 0x000fe20007f5e0ff */
[----:B------:R-:W-:Y:S01]  /*0620*/  IMAD.X R61, RZ, RZ, R61, P0 ;  /* 0x000000ffff3d7224 */ /* 0x000fe200000e063d */
[----:B------:R-:W-:Y:S01]  /*0630*/  IADD3 R70, P0, R58, R63, RZ ;  /* 0x0000003f3a467210 */ /* 0x000fe20007f1e0ff */
[----:B------:R-:W-:Y:S01]  /*0640*/  IMAD.X R53, RZ, RZ, R53, P1 ;  /* 0x000000ffff357224 */ /* 0x000fe200008e0635 */
[----:B------:R-:W-:Y:S01]  /*0650*/  IADD3 R54, P1, R62, R64, RZ ;  /* 0x000000403e367210 */ /* 0x000fe20007f3e0ff */
[----:B------:R-:W-:Y:S01]  /*0660*/  IMAD.X R87, R80, 0x1, R52, P2 ;  /* 0x0000000150577824 */ /* 0x000fe200010e0634 */
[C---:B------:R-:W-:Y:S01]  /*0670*/  SHF.L.U64.HI R63, R78.reuse, 0x7, R61 ;  /* 0x000000074e3f7819 */ /* 0x040fe2000001023d */
[----:B------:R-:W-:Y:S01]  /*0680*/  IMAD.X R59, RZ, RZ, R59, P0 ;  /* 0x000000ffff3b7224 */ /* 0x000fe200000e063b */
[----:B------:R-:W-:-:S02]  /*0690*/  SHF.L.U32 R78, R78, 0x7, RZ ;  /* 0x000000074e4e7819 */ /* 0x000fc400000006ff */
[----:B------:R-:W-:Y:S01]  /*06a0*/  IADD3 R84, P0, R71, R62, RZ ;  /* 0x0000003e47547210 */ /* 0x000fe20007f1e0ff */
[----:B------:R-:W-:Y:S01]  /*06b0*/  IMAD.WIDE R86, R68, 0x4, R86 ;  /* 0x0000000444567825 */ /* 0x000fe200078e0256 */
[----:B------:R-:W-:Y:S02]  /*06c0*/  SHF.L.U32 R69, R70, 0x7, RZ ;  /* 0x0000000746457819 */ /* 0x000fe400000006ff */
[----:B------:R-:W-:Y:S01]  /*06d0*/  IADD3.X R55, R53, R65, RZ, P1, !PT ;  /* 0x0000004135377210 */ /* 0x000fe20000ffe4ff */
[----:B------:R-:W-:Y:S01]  /*06e0*/  IMAD.X R85, R80, 0x1, R53, P0 ;  /* 0x0000000150557824 */ /* 0x000fe200000e0635 */
[----:B------:R-:W-:Y:S01]  /*06f0*/  IADD3 R76, P1, R78, R79, RZ ;  /* 0x0000004f4e4c7210 */ /* 0x000fe20007f3e0ff */
[----:B------:R0:W2:Y:S01]  /*0700*/  LDG.E.EL R13, desc[UR6][R86.64] ;  /* 0x00000006560d7981 */ /* 0x0000a2000c2e1900 */
[----:B------:R-:W-:Y:S02]  /*0710*/  IADD3 R66, P2, R78, R62, RZ ;  /* 0x0000003e4e427210 */ /* 0x000fe40007f5e0ff */
[----:B------:R-:W-:-:S02]  /*0720*/  SHF.L.U64.HI R70, R70, 0x7, R59 ;  /* 0x0000000746467819 */ /* 0x000fc4000001023b */
[----:B------:R-:W-:Y:S02]  /*0730*/  IADD3 R60, P0, R69, R79, RZ ;  /* 0x0000004f453c7210 */ /* 0x000fe40007f1e0ff */
[----:B------:R-:W-:Y:S01]  /*0740*/  IADD3.X R77, R63, R52, RZ, P1, !PT ;  /* 0x000000343f4d7210 */ /* 0x000fe20000ffe4ff */
[----:B------:R-:W-:Y:S01]  /*0750*/  IMAD.X R67, R63, 0x1, R53, P2 ;  /* 0x000000013f437824 */ /* 0x000fe200010e0635 */
[----:B------:R-:W-:Y:S02]  /*0760*/  IADD3 R58, P1, R69, R62, RZ ;  /* 0x0000003e453a7210 */ /* 0x000fe40007f3e0ff */
[----:B0-----:R-:W-:Y:S02]  /*0770*/  SHF.R.U32.HI R86, RZ, 0x18, R17 ;  /* 0x00000018ff567819 */ /* 0x001fe40000011611 */
[----:B------:R-:W-:Y:S02]  /*0780*/  IADD3.X R61, R70, R52, RZ, P0, !PT ;  /* 0x00000034463d7210 */ /* 0x000fe400007fe4ff */
[----:B------:R-:W-:-:S02]  /*0790*/  LEA R79, P0, R16, UR4, 0x2 ;  /* 0x00000004104f7c11 */ /* 0x000fc4000f8010ff */
[----:B------:R-:W-:Y:S01]  /*07a0*/  LOP3.LUT R86, R86, 0x80, RZ, 0xc0, !PT ;  /* 0x0000008056567812 */ /* 0x000fe200078ec0ff */
[----:B------:R-:W-:Y:S01]  /*07b0*/  IMAD.WIDE R66, R68, 0x4, R66 ;  /* 0x0000000444427825 */ /* 0x000fe200078e0242 */
[----:B------:R-:W-:-:S03]  /*07c0*/  LEA.HI.X R81, R16, UR5, R17, 0x2, P0 ;  /* 0x0000000510517c11 */ /* 0x000fc600080f1411 */
[----:B------:R-:W-:Y:S01]  /*07d0*/  IMAD.X R59, R70, 0x1, R53, P1 ;  /* 0x00000001463b7824 */ /* 0x000fe200008e0635 */
[C---:B------:R-:W-:Y:S01]  /*07e0*/  LEA R62, P1, R18.reuse, UR4, 0x2 ;  /* 0x00000004123e7c11 */ /* 0x040fe2000f8210ff */
[----:B------:R0:W4:Y:S01]  /*07f0*/  LDG.E.EL R52, desc[UR6][R66.64] ;  /* 0x0000000642347981 */ /* 0x000122000c2e1900 */
[----:B------:R-:W-:Y:S02]  /*0800*/  IADD3 R86, P0, R86, R79, RZ ;  /* 0x0000004f56567210 */ /* 0x000fe40007f1e0ff */
[--C-:B------:R-:W-:Y:S02]  /*0810*/  LEA.HI.X R17, R18, UR5, R19.reuse, 0x2, P1 ;  /* 0x0000000512117c11 */ /* 0x100fe400088f1413 */
[----:B------:R-:W-:Y:S02]  /*0820*/  SHF.R.U32.HI R79, RZ, 0x18, R19 ;  /* 0x00000018ff4f7819 */ /* 0x000fe40000011613 */
[----:B------:R-:W-:Y:S01]  /*0830*/  IADD3 R18, P1, R86, R71, RZ ;  /* 0x0000004756127210 */ /* 0x000fe20007f3e0ff */
[----:B------:R-:W-:Y:S01]  /*0840*/  IMAD.WIDE R60, R68, 0x4, R60 ;  /* 0x00000004443c7825 */ /* 0x000fe200078e023c */
[----:B0-----:R-:W-:-:S02]  /*0850*/  IADD3.X R66, RZ, R81, RZ, P0, !PT ;  /* 0x00000051ff427210 */ /* 0x001fc400007fe4ff */
[----:B------:R-:W-:Y:S01]  /*0860*/  IADD3 R88, P0, R86, R64, RZ ;  /* 0x0000004056587210 */ /* 0x000fe20007f1e0ff */
[C---:B------:R-:W-:Y:S01]  /*0870*/  IMAD.WIDE R14, R68.reuse, 0x4, R14 ;  /* 0x00000004440e7825 */ /* 0x040fe200078e020e */
[----:B------:R-:W-:Y:S01]  /*0880*/  LOP3.LUT R79, R79, 0x80, RZ, 0xc0, !PT ;  /* 0x000000804f4f7812 */ /* 0x000fe200078ec0ff */
[----:B------:R0:W5:Y:S01]  /*0890*/  LDG.E.EL R53, desc[UR6][R60.64] ;  /* 0x000000063c357981 */ /* 0x000162000c2e1900 */
[----:B------:R-:W-:Y:S01]  /*08a0*/  IADD3.X R19, R66, R80, RZ, P1, !PT ;  /* 0x0000005042137210 */ /* 0x000fe20000ffe4ff */
[----:B------:R-:W-:Y:S02]  /*08b0*/  IMAD.WIDE R58, R68, 0x4, R58 ;  /* 0x00000004443a7825 */ /* 0x000fe400078e023a */
[----:B------:R-:W2:Y:S02]  /*08c0*/  LDG.E.EL R15, desc[UR6][R14.64] ;  /* 0x000000060e0f7981 */ /* 0x000ea4000c2e1900 */
[----:B------:R-:W-:Y:S01]  /*08d0*/  IMAD.X R89, R66, 0x1, R65, P0 ;  /* 0x0000000142597824 */ /* 0x000fe200000e0641 */
[----:B------:R-:W-:Y:S01]  /*08e0*/  IADD3 R79, P0, R79, R62, RZ ;  /* 0x0000003e4f4f7210 */ /* 0x000fe20007f1e0ff */
[----:B------:R-:W-:Y:S01]  /*08f0*/  IMAD.WIDE R84, R68, 0x4, R84 ;  /* 0x0000000444547825 */ /* 0x000fe200078e0254 */
[----:B------:R1:W2:Y:S01]  /*0900*/  LDG.E.EL R16, desc[UR6][R58.64] ;  /* 0x000000063a107981 */ /* 0x0002a2000c2e1900 */
[----:B0-----:R-:W-:-:S02]  /*0910*/  IADD3 R60, P2, R78, R86, RZ ;  /* 0x000000564e3c7210 */ /* 0x001fc40007f5e0ff */
[----:B------:R-:W-:Y:S01]  /*0920*/  IADD3 R86, P1, R69, R86, RZ ;  /* 0x0000005645567210 */ /* 0x000fe20007f3e0ff */
[C---:B------:R-:W-:Y:S01]  /*0930*/  IMAD.WIDE R18, R68.reuse, 0x4, R18 ;  /* 0x0000000444127825 */ /* 0x040fe200078e0212 */
[----:B------:R0:W2:Y:S02]  /*0940*/  LDG.E.EL R14, desc[UR6][R84.64] ;  /* 0x00000006540e7981 */ /* 0x0000a4000c2e1900 */
[----:B------:R-:W-:Y:S01]  /*0950*/  IADD3.X R87, R70, R66, RZ, P1, !PT ;  /* 0x0000004246577210 */ /* 0x000fe20000ffe4ff */
[C---:B------:R-:W-:Y:S02]  /*0960*/  IMAD.WIDE R54, R68.reuse, 0x4, R54 ;  /* 0x0000000444367825 */ /* 0x040fe400078e0236 */
[----:B------:R3:W2:Y:S02]  /*0970*/  LDG.E.EL R18, desc[UR6][R18.64] ;  /* 0x0000000612127981 */ /* 0x0006a4000c2e1900 */
[C---:B------:R-:W-:Y:S02]  /*0980*/  IMAD.WIDE R88, R68.reuse, 0x4, R88 ;  /* 0x0000000444587825 */ /* 0x040fe400078e0258 */
[----:B------:R-:W2:Y:S02]  /*0990*/  LDG.E.EL R54, desc[UR6][R54.64] ;  /* 0x0000000636367981 */ /* 0x000ea4000c2e1900 */
[----:B-1----:R-:W-:Y:S01]  /*09a0*/  IMAD.X R59, RZ, RZ, R17, P0 ;  /* 0x000000ffff3b7224 */ /* 0x002fe200000e0611 */
[----:B0-----:R-:W-:Y:S01]  /*09b0*/  IADD3 R84, P0, R79, R64, RZ ;  /* 0x000000404f547210 */ /* 0x001fe20007f1e0ff */
[----:B------:R-:W-:Y:S01]  /*09c0*/  IMAD.WIDE R76, R68, 0x4, R76 ;  /* 0x00000004444c7825 */ /* 0x000fe200078e024c */
[----:B------:R0:W2:Y:S01]  /*09d0*/  LDG.E.EL R62, desc[UR6][R88.64] ;  /* 0x00000006583e7981 */ /* 0x0000a2000c2e1900 */
[----:B---3--:R-:W-:-:S02]  /*09e0*/  SHF.R.U32.HI R19, RZ, 0x18, R45 ;  /* 0x00000018ff137819 */ /* 0x008fc4000001162d */
[----:B------:R-:W-:Y:S01]  /*09f0*/  IMAD.WIDE R86, R68, 0x4, R86 ;  /* 0x0000000444567825 */ /* 0x000fe200078e0256 */
[----:B------:R-:W-:Y:S01]  /*0a00*/  IADD3.X R85, R59, R65, RZ, P0, !PT ;  /* 0x000000413b557210 */ /* 0x000fe200007fe4ff */
[----:B------:R1:W3:Y:S01]  /*0a10*/  LDG.E.EL R55, desc[UR6][R76.64] ;  /* 0x000000064c377981 */ /* 0x0002e2000c2e1900 */
[----:B------:R-:W-:Y:S01]  /*0a20*/  LOP3.LUT R19, R19, 0x80, RZ, 0xc0, !PT ;  /* 0x0000008013137812 */ /* 0x000fe200078ec0ff */
[----:B------:R-:W-:Y:S01]  /*0a30*/  IMAD.X R61, R63, 0x1, R66, P2 ;  /* 0x000000013f3d7824 */ /* 0x000fe200010e0642 */
[----:B------:R-:W-:Y:S01]  /*0a40*/  IADD3 R66, P2, R78, R79, RZ ;  /* 0x0000004f4e427210 */ /* 0x000fe20007f5e0ff */
[----:B------:R1:W5:Y:S01]  /*0a50*/  LDG.E.EL R58, desc[UR6][R86.64] ;  /* 0x00000006563a7981 */ /* 0x000362000c2e1900 */
[----:B0-----:R-:W-:Y:S01]  /*0a60*/  LEA R88, P0, R44, UR4, 0x2 ;  /* 0x000000042c587c11 */ /* 0x001fe2000f8010ff */
[----:B------:R-:W-:Y:S01]  /*0a70*/  IMAD.WIDE R60, R68, 0x4, R60 ;  /* 0x00000004443c7825 */ /* 0x000fe200078e023c */
[----:B-1----:R-:W-:Y:S02]  /*0a80*/  IADD3 R76, P1, R79, R71, RZ ;  /* 0x000000474f4c7210 */ /* 0x002fe40007f3e0ff */
[----:B------:R-:W-:Y:S01]  /*0a90*/  LEA.HI.X R90, R44, UR5, R45, 0x2, P0 ;  /* 0x000000052c5a7c11 */ /* 0x000fe200080f142d */
[C---:B------:R-:W-:Y:S01]  /*0aa0*/  IMAD.WIDE R84, R68.reuse, 0x4, R84 ;  /* 0x0000000444547825 */ /* 0x040fe200078e0254 */
[----:B------:R-:W-:Y:S01]  /*0ab0*/  IADD3 R87, P0, R19, R88, RZ ;  /* 0x0000005813577210 */ /* 0x000fe20007f1e0ff */
[----:B------:R-:W3:Y:S01]  /*0ac0*/  LDG.E.EL R60, desc[UR6][R60.64] ;  /* 0x000000063c3c7981 */ /* 0x000ee2000c2e1900 */
[----:B------:R-:W-:Y:S01]  /*0ad0*/  IADD3.X R67, R63, R59, RZ, P2, !PT ;  /* 0x0000003b3f437210 */ /* 0x000fe200017fe4ff */
[----:B------:R-:W-:Y:S01]  /*0ae0*/  IMAD.X R77, R59, 0x1, R80, P1 ;  /* 0x000000013b4d7824 */ /* 0x000fe200008e0650 */
[----:B------:R-:W-:Y:S01]  /*0af0*/  IADD3 R44, P1, R69, R79, RZ ;  /* 0x0000004f452c7210 */ /* 0x000fe20007f3e0ff */
[----:B------:R-:W-:Y:S01]  /*0b00*/  IMAD.X R90, RZ, RZ, R90, P0 ;  /* 0x000000ffff5a7224 */ /* 0x000fe200000e065a */
[----:B------:R-:W-:Y:S01]  /*0b10*/  SHF.R.U32.HI R81, RZ, 0x18, R47 ;  /* 0x00000018ff517819 */ /* 0x000fe2000001162f */
[----:B------:R-:W-:Y:S01]  /*0b20*/  IMAD.WIDE R76, R68, 0x4, R76 ;  /* 0x00000004444c7825 */ /* 0x000fe200078e024c */
[----:B------:R-:W-:-:S02]  /*0b30*/  IADD3 R88, P0, R87, R64, RZ ;  /* 0x0000004057587210 */ /* 0x000fc40007f1e0ff */
[----:B------:R-:W-:Y:S01]  /*0b40*/  IADD3 R86, P2, R78, R87, RZ ;  /* 0x000000574e567210 */ /* 0x000fe20007f5e0ff */
[----:B------:R-:W-:Y:S01]  /*0b50*/  IMAD.WIDE R66, R68, 0x4, R66 ;  /* 0x0000000444427825 */ /* 0x000fe200078e0242 */
[----:B------:R0:W2:Y:S01]  /*0b60*/  LDG.E.EL R61, desc[UR6][R84.64] ;  /* 0x00000006543d7981 */ /* 0x0000a2000c2e1900 */
[----:B------:R-:W-:Y:S02]  /*0b70*/  IADD3.X R45, R70, R59, RZ, P1, !PT ;  /* 0x0000003b462d7210 */ /* 0x000fe40000ffe4ff */
[----:B------:R-:W-:Y:S01]  /*0b80*/  LOP3.LUT R59, R81, 0x80, RZ, 0xc0, !PT ;  /* 0x00000080513b7812 */ /* 0x000fe200078ec0ff */
[----:B------:R1:W2:Y:S01]  /*0b90*/  LDG.E.EL R17, desc[UR6][R76.64] ;  /* 0x000000064c117981 */ /* 0x0002a2000c2e1900 */
[----:B------:R-:W-:Y:S01]  /*0ba0*/  IMAD.X R89, R90, 0x1, R65, P0 ;  /* 0x000000015a597824 */ /* 0x000fe200000e0641 */
[----:B------:R-:W-:Y:S02]  /*0bb0*/  IADD3.X R87, R63, R90, RZ, P2, !PT ;  /* 0x0000005a3f577210 */ /* 0x000fe400017fe4ff */
[----:B------:R1:W4:Y:S01]  /*0bc0*/  LDG.E.EL R19, desc[UR6][R66.64] ;  /* 0x0000000642137981 */ /* 0x000322000c2e1900 */
[----:B0-----:R-:W-:-:S04]  /*0bd0*/  LEA R84, P1, R46, UR4, 0x2 ;  /* 0x000000042e547c11 */ /* 0x001fc8000f8210ff */
[----:B------:R-:W-:Y:S01]  /*0be0*/  LEA.HI.X R90, R46, UR5, R47, 0x2, P1 ;  /* 0x000000052e5a7c11 */ /* 0x000fe200088f142f */
[----:B-1----:R-:W0:Y:S01]  /*0bf0*/  LDC.64 R76, c[0x0][0x280] ;  /* 0x0000a000ff4c7b82 */ /* 0x002e220000000a00 */
[----:B------:R-:W-:Y:S02]  /*0c00*/  IADD3 R67, P0, R59, R84, RZ ;  /* 0x000000543b437210 */ /* 0x000fe40007f1e0ff */
[----:B------:R-:W-:-:S03]  /*0c10*/  SHF.R.U32.HI R91, RZ, 0x18, R33 ;  /* 0x00000018ff5b7819 */ /* 0x000fc60000011621 */
[----:B------:R-:W-:Y:S01]  /*0c20*/  IMAD.X R90, RZ, RZ, R90, P0 ;  /* 0x000000ffff5a7224 */ /* 0x000fe200000e065a */
[----:B------:R-:W-:Y:S01]  /*0c30*/  IADD3 R84, P0, R67, R64, RZ ;  /* 0x0000004043547210 */ /* 0x000fe20007f1e0ff */
[----:B------:R-:W-:Y:S01]  /*0c40*/  IMAD.WIDE R44, R68, 0x4, R44 ;  /* 0x00000004442c7825 */ /* 0x000fe200078e022c */
[----:B------:R-:W-:Y:S02]  /*0c50*/  IADD3 R66, P2, R78, R67, RZ ;  /* 0x000000434e427210 */ /* 0x000fe40007f5e0ff */
[C---:B------:R-:W-:Y:S02]  /*0c60*/  LEA R46, P1, R32.reuse, UR4, 0x2 ;  /* 0x00000004202e7c11 */ /* 0x040fe4000f8210ff */
[----:B------:R-:W-:Y:S02]  /*0c70*/  LOP3.LUT R91, R91, 0x80, RZ, 0xc0, !PT ;  /* 0x000000805b5b7812 */ /* 0x000fe400078ec0ff */
[----:B------:R-:W-:Y:S01]  /*0c80*/  IADD3.X R85, R90, R65, RZ, P0, !PT ;  /* 0x000000415a557210 */ /* 0x000fe200007fe4ff */
[----:B------:R-:W-:Y:S01]  /*0c90*/  IMAD.X R67, R63, 0x1, R90, P2 ;  /* 0x000000013f437824 */ /* 0x000fe200010e065a */
[----:B------:R-:W-:Y:S01]  /*0ca0*/  SHF.R.U32.HI R79, RZ, 0x18, R35 ;  /* 0x00000018ff4f7819 */ /* 0x000fe20000011623 */
[----:B------:R1:W2:Y:S01]  /*0cb0*/  LDG.E.EL R45, desc[UR6][R44.64] ;  /* 0x000000062c2d7981 */ /* 0x0002a2000c2e1900 */
[----:B------:R-:W-:-:S02]  /*0cc0*/  LEA.HI.X R81, R32, UR5, R33, 0x2, P1 ;  /* 0x0000000520517c11 */ /* 0x000fc400088f1421 */
[----:B------:R-:W-:Y:S01]  /*0cd0*/  IADD3 R91, P0, R91, R46, RZ ;  /* 0x0000002e5b5b7210 */ /* 0x000fe20007f1e0ff */
[C---:B------:R-:W-:Y:S01]  /*0ce0*/  IMAD.WIDE R32, R68.reuse, 0x4, R84 ;  /* 0x0000000444207825 */ /* 0x040fe200078e0254 */
[----:B------:R-:W-:Y:S02]  /*0cf0*/  LOP3.LUT R79, R79, 0x80, RZ, 0xc0, !PT ;  /* 0x000000804f4f7812 */ /* 0x000fe400078ec0ff */
[----:B------:R-:W-:Y:S01]  /*0d00*/  IADD3.X R46, RZ, R81, RZ, P0, !PT ;  /* 0x00000051ff2e7210 */ /* 0x000fe200007fe4ff */
[----:B------:R-:W-:Y:S01]  /*0d10*/  IMAD.WIDE R86, R68, 0x4, R86 ;  /* 0x0000000444567825 */ /* 0x000fe200078e0256 */
[----:B-1----:R-:W-:Y:S01]  /*0d20*/  LEA R44, P1, R34, UR4, 0x2 ;  /* 0x00000004222c7c11 */ /* 0x002fe2000f8210ff */
[----:B------:R1:W2:Y:S02]  /*0d30*/  LDG.E.EL R32, desc[UR6][R32.64] ;  /* 0x0000000620207981 */ /* 0x0002a4000c2e1900 */
[----:B------:R-:W-:Y:S01]  /*0d40*/  IMAD.WIDE R84, R68, 0x4, R66 ;  /* 0x0000000444547825 */ /* 0x000fe200078e0242 */
[----:B------:R-:W-:-:S02]  /*0d50*/  IADD3 R66, P0, R91, R64, RZ ;  /* 0x000000405b427210 */ /* 0x000fc40007f1e0ff */
[----:B------:R-:W-:Y:S01]  /*0d60*/  IADD3 R79, P2, R79, R44, RZ ;  /* 0x0000002c4f4f7210 */ /* 0x000fe20007f5e0ff */
[----:B------:R0:W2:Y:S02]  /*0d70*/  LDG.E.EL R59, desc[UR6][R86.64] ;  /* 0x00000006563b7981 */ /* 0x0000a4000c2e1900 */
[----:B------:R-:W-:Y:S01]  /*0d80*/  IMAD.X R67, R46, 0x1, R65, P0 ;  /* 0x000000012e437824 */ /* 0x000fe200000e0641 */
[----:B------:R-:W-:Y:S01]  /*0d90*/  IADD3 R64, P0, R79, R64, RZ ;  /* 0x000000404f407210 */ /* 0x000fe20007f1e0ff */
[----:B------:R-:W-:Y:S01]  /*0da0*/  IMAD.WIDE R88, R68, 0x4, R88 ;  /* 0x0000000444587825 */ /* 0x000fe200078e0258 */
[----:B-1----:R-:W-:Y:S01]  /*0db0*/  SHF.R.U32.HI R33, RZ, 0x18, R25 ;  /* 0x00000018ff217819 */ /* 0x002fe20000011619 */
[----:B------:R-:W2:Y:S01]  /*0dc0*/  LDG.E.EL R44, desc[UR6][R84.64] ;  /* 0x00000006542c7981 */ /* 0x000ea2000c2e1900 */
[----:B0-----:R-:W-:-:S03]  /*0dd0*/  LEA.HI.X R86, R34, UR5, R35, 0x2, P1 ;  /* 0x0000000522567c11 */ /* 0x001fc600088f1423 */
[----:B------:R0:W2:Y:S01]  /*0de0*/  LDG.E.EL R47, desc[UR6][R88.64] ;  /* 0x00000006582f7981 */ /* 0x0000a2000c2e1900 */
[----:B------:R-:W-:Y:S02]  /*0df0*/  IADD3 R90, P1, R78, R91, RZ ;  /* 0x0000005b4e5a7210 */ /* 0x000fe40007f3e0ff */
[----:B------:R-:W-:Y:S01]  /*0e00*/  IADD3 R34, P3, R78, R79, RZ ;  /* 0x0000004f4e227210 */ /* 0x000fe20007f7e0ff */
[----:B------:R-:W-:-:S06]  /*0e10*/  IMAD.WIDE R78, R10, 0x8, R76 ;  /* 0x000000080a4e7825 */ /* 0x000fcc00078e024c */
[----:B------:R-:W2:Y:S01]  /*0e20*/  LDG.E.EL.64 R78, desc[UR6][R78.64] ;  /* 0x000000064e4e7981 */ /* 0x000ea2000c2e1b00 */
[----:B------:R-:W-:-:S05]  /*0e30*/  IADD3.X R86, RZ, R86, RZ, P2, !PT ;  /* 0x00000056ff567210 */ /* 0x000fca00017fe4ff */
[----:B------:R-:W-:Y:S01]  /*0e40*/  IMAD.X R65, R86, 0x1, R65, P0 ;  /* 0x0000000156417824 */ /* 0x000fe200000e0641 */
[C---:B0-----:R-:W-:Y:S01]  /*0e50*/  LEA R88, P0, R24.reuse, UR4, 0x2 ;  /* 0x0000000418587c11 */ /* 0x041fe2000f8010ff */
[----:B------:R-:W-:Y:S01]  /*0e60*/  IMAD.X R35, R63, 0x1, R86, P3 ;  /* 0x000000013f237824 */ /* 0x000fe200018e0656 */
[----:B------:R-:W-:Y:S02]  /*0e70*/  SHF.R.U32.HI R86, RZ, 0x18, R27 ;  /* 0x00000018ff567819 */ /* 0x000fe4000001161b */
[----:B------:R-:W-:Y:S02]  /*0e80*/  IADD3.X R91, R63, R46, RZ, P1, !PT ;  /* 0x0000002e3f5b7210 */ /* 0x000fe40000ffe4ff */
[----:B------:R-:W-:Y:S02]  /*0e90*/  LOP3.LUT R33, R33, 0x80, RZ, 0xc0, !PT ;  /* 0x0000008021217812 */ /* 0x000fe400078ec0ff */
[----:B------:R-:W-:Y:S02]  /*0ea0*/  LEA.HI.X R63, R24, UR5, R25, 0x2, P0 ;  /* 0x00000005183f7c11 */ /* 0x000fe400080f1419 */
[----:B------:R-:W-:-:S02]  /*0eb0*/  LEA R25, P1, R26, UR4, 0x2 ;  /* 0x000000041a197c11 */ /* 0x000fc4000f8210ff */
[----:B------:R-:W-:Y:S02]  /*0ec0*/  LOP3.LUT R86, R86, 0x80, RZ, 0xc0, !PT ;  /* 0x0000008056567812 */ /* 0x000fe400078ec0ff */
[----:B------:R-:W-:Y:S02]  /*0ed0*/  IADD3 R24, P0, R33, R88, RZ ;  /* 0x0000005821187210 */ /* 0x000fe40007f1e0ff */
[----:B------:R-:W-:Y:S02]  /*0ee0*/  LEA.HI.X R81, R26, UR5, R27, 0x2, P1 ;  /* 0x000000051a517c11 */ /* 0x000fe400088f141b */
[----:B------:R-:W-:Y:S02]  /*0ef0*/  IADD3 R86, P1, R86, R25, RZ ;  /* 0x0000001956567210 */ /* 0x000fe40007f3e0ff */
[----:B------:R-:W-:Y:S01]  /*0f00*/  IADD3.X R25, RZ, R63, RZ, P0, !PT ;  /* 0x0000003fff197210 */ /* 0x000fe200007fe4ff */
[----:B------:R-:W-:Y:S01]  /*0f10*/  IMAD.WIDE R66, R68, 0x4, R66 ;  /* 0x0000000444427825 */ /* 0x000fe200078e0242 */
[----:B------:R-:W-:-:S03]  /*0f20*/  IADD3 R88, P0, R24, R71, RZ ;  /* 0x0000004718587210 */ /* 0x000fc60007f1e0ff */
[C---:B------:R-:W-:Y:S01]  /*0f30*/  IMAD.WIDE R84, R68.reuse, 0x4, R64 ;  /* 0x0000000444547825 */ /* 0x040fe200078e0240 */
[----:B------:R-:W-:Y:S01]  /*0f40*/  IADD3.X R89, R25, R80, RZ, P0, !PT ;  /* 0x0000005019597210 */ /* 0x000fe200007fe4ff */
[----:B------:R-:W3:Y:S01]  /*0f50*/  LDG.E.EL R46, desc[UR6][R66.64] ;  /* 0x00000006422e7981 */ /* 0x000ee2000c2e1900 */
[----:B------:R-:W-:Y:S01]  /*0f60*/  IADD3 R26, P2, R69, R24, RZ ;  /* 0x00000018451a7210 */ /* 0x000fe20007f5e0ff */
[----:B------:R-:W-:-:S04]  /*0f70*/  IMAD.WIDE R90, R68, 0x4, R90 ;  /* 0x00000004445a7825 */ /* 0x000fc800078e025a */
[----:B------:R-:W-:Y:S01]  /*0f80*/  IMAD.X R81, RZ, RZ, R81, P1 ;  /* 0x000000ffff517224 */ /* 0x000fe200008e0651 */
[----:B------:R-:W-:Y:S01]  /*0f90*/  IADD3 R24, P1, R86, R71, RZ ;  /* 0x0000004756187210 */ /* 0x000fe20007f3e0ff */
[----:B------:R0:W4:Y:S01]  /*0fa0*/  LDG.E.EL R67, desc[UR6][R84.64] ;  /* 0x0000000654437981 */ /* 0x000122000c2e1900 */
[----:B------:R-:W-:Y:S01]  /*0fb0*/  IMAD.X R27, R70, 0x1, R25, P2 ;  /* 0x00000001461b7824 */ /* 0x000fe200010e0619 */
[----:B------:R-:W-:Y:S02]  /*0fc0*/  SHF.R.U32.HI R87, RZ, 0x18, R43 ;  /* 0x00000018ff577819 */ /* 0x000fe4000001162b */
[----:B------:R1:W5:Y:S01]  /*0fd0*/  LDG.E.EL R64, desc[UR6][R90.64] ;  /* 0x000000065a407981 */ /* 0x000362000c2e1900 */
[----:B------:R-:W-:Y:S01]  /*0fe0*/  IADD3.X R25, R81, R80, RZ, P1, !PT ;  /* 0x0000005051197210 */ /* 0x000fe20000ffe4ff */
[----:B0-----:R-:W-:-:S04]  /*0ff0*/  IMAD.WIDE R84, R68, 0x4, R34 ;  /* 0x0000000444547825 */ /* 0x001fc800078e0222 */
[----:B------:R-:W-:Y:S01]  /*1000*/  IMAD.WIDE R34, R68, 0x4, R88 ;  /* 0x0000000444227825 */ /* 0x000fe200078e0258 */
[C---:B------:R-:W-:Y:S01]  /*1010*/  LEA R89, P0, R40.reuse, UR4, 0x2 ;  /* 0x0000000428597c11 */ /* 0x040fe2000f8010ff */
[----:B------:R0:W5:Y:S01]  /*1020*/  LDG.E.EL R63, desc[UR6][R84.64] ;  /* 0x00000006543f7981 */ /* 0x000162000c2e1900 */
[--C-:B------:R-:W-:Y:S02]  /*1030*/  SHF.R.U32.HI R88, RZ, 0x18, R41.reuse ;  /* 0x00000018ff587819 */ /* 0x100fe40000011629 */
[----:B-1----:R-:W-:Y:S01]  /*1040*/  LEA.HI.X R90, R40, UR5, R41, 0x2, P0 ;  /* 0x00000005285a7c11 */ /* 0x002fe200080f1429 */
[----:B------:R-:W-:Y:S01]  /*1050*/  IMAD.WIDE R24, R68, 0x4, R24 ;  /* 0x0000000444187825 */ /* 0x000fe200078e0218 */
[----:B------:R-:W-:Y:S01]  /*1060*/  LOP3.LUT R88, R88, 0x80, RZ, 0xc0, !PT ;  /* 0x0000008058587812 */ /* 0x000fe200078ec0ff */
[----:B------:R1:W5:Y:S01]  /*1070*/  LDG.E.EL R33, desc[UR6][R34.64] ;  /* 0x0000000622217981 */ /* 0x000362000c2e1900 */
[----:B------:R-:W-:Y:S02]  /*1080*/  LEA R41, P1, R42, UR4, 0x2 ;  /* 0x000000042a297c11 */ /* 0x000fe4000f8210ff */
[----:B------:R-:W-:Y:S01]  /*1090*/  LOP3.LUT R40, R87, 0x80, RZ, 0xc0, !PT ;  /* 0x0000008057287812 */ /* 0x000fe200078ec0ff */
[----:B------:R-:W-:Y:S01]  /*10a0*/  IMAD.WIDE R26, R68, 0x4, R26 ;  /* 0x00000004441a7825 */ /* 0x000fe200078e021a */
[----:B0-----:R-:W-:Y:S01]  /*10b0*/  IADD3 R84, P0, R88, R89, RZ ;  /* 0x0000005958547210 */ /* 0x001fe20007f1e0ff */
[----:B------:R0:W5:Y:S01]  /*10c0*/  LDG.E.EL R66, desc[UR6][R24.64] ;  /* 0x0000000618427981 */ /* 0x000162000c2e1900 */
[----:B------:R-:W-:-:S02]  /*10d0*/  IADD3 R86, P2, R69, R86, RZ ;  /* 0x0000005645567210 */ /* 0x000fc40007f5e0ff */
[----:B------:R-:W-:Y:S01]  /*10e0*/  LEA.HI.X R42, R42, UR5, R43, 0x2, P1 ;  /* 0x000000052a2a7c11 */ /* 0x000fe200088f142b */
[----:B------:R0:W5:Y:S01]  /*10f0*/  LDG.E.EL R65, desc[UR6][R26.64] ;  /* 0x000000061a417981 */ /* 0x000162000c2e1900 */
[----:B------:R-:W-:Y:S01]  /*1100*/  IADD3 R40, P1, R40, R41, RZ ;  /* 0x0000002928287210 */ /* 0x000fe20007f3e0ff */
[----:B-1----:R-:W-:Y:S01]  /*1110*/  IMAD.X R35, RZ, RZ, R90, P0 ;  /* 0x000000ffff237224 */ /* 0x002fe200000e065a */
[----:B------:R-:W-:Y:S01]  /*1120*/  IADD3.X R87, R70, R81, RZ, P2, !PT ;  /* 0x0000005146577210 */ /* 0x000fe200017fe4ff */
[----:B------:R-:W-:Y:S01]  /*1130*/  ULDC.64 UR4, c[0x0][0x268] ;  /* 0x00009a0000047ab9 */ /* 0x000fe20000000a00 */
[----:B0-----:R-:W-:Y:S01]  /*1140*/  IADD3 R24, P2, R69, R84, RZ ;  /* 0x0000005445187210 */ /* 0x001fe20007f5e0ff */
[----:B------:R-:W-:Y:S01]  /*1150*/  IMAD.X R41, RZ, RZ, R42, P1 ;  /* 0x000000ffff297224 */ /* 0x000fe200008e062a */
[----:B------:R-:W-:Y:S02]  /*1160*/  IADD3 R34, P1, R40, R71, RZ ;  /* 0x0000004728227210 */ /* 0x000fe40007f3e0ff */
[----:B------:R-:W-:Y:S01]  /*1170*/  IADD3 R26, P0, R84, R71, RZ ;  /* 0x00000047541a7210 */ /* 0x000fe20007f1e0ff */
[----:B------:R-:W-:Y:S01]  /*1180*/  IMAD.X R25, R70, 0x1, R35, P2 ;  /* 0x0000000146197824 */ /* 0x000fe200010e0623 */
[----:B------:R-:W-:-:S02]  /*1190*/  IADD3 R40, P3, R69, R40, RZ ;  /* 0x0000002845287210 */ /* 0x000fc40007f7e0ff */
[----:B------:R-:W-:Y:S02]  /*11a0*/  IADD3.X R27, R35, R80, RZ, P0, !PT ;  /* 0x00000050231b7210 */ /* 0x000fe400007fe4ff */
[----:B------:R-:W-:Y:S02]  /*11b0*/  IADD3.X R35, R41, R80, RZ, P1, !PT ;  /* 0x0000005029237210 */ /* 0x000fe40000ffe4ff */
[----:B------:R-:W-:Y:S01]  /*11c0*/  IADD3 R71, P1, R28, 0xa, RZ ;  /* 0x0000000a1c477810 */ /* 0x000fe20007f3e0ff */
[----:B------:R-:W-:Y:S01]  /*11d0*/  IMAD.WIDE R80, R68, 0x4, R26 ;  /* 0x0000000444507825 */ /* 0x000fe200078e021a */
[----:B------:R-:W-:Y:S02]  /*11e0*/  ISETP.GE.AND P0, PT, R29, RZ, PT ;  /* 0x000000ff1d00720c */ /* 0x000fe40003f06270 */
[----:B------:R-:W-:Y:S01]  /*11f0*/  IADD3.X R85, RZ, R29, RZ, P1, !PT ;  /* 0x0000001dff557210 */ /* 0x000fe20000ffe4ff */
[----:B------:R-:W-:Y:S02]  /*1200*/  IMAD.X R41, R70, 0x1, R41, P3 ;  /* 0x0000000146297824 */ /* 0x000fe400018e0629 */
[----:B------:R-:W-:Y:S01]  /*1210*/  IMAD.WIDE R26, R68, 0x4, R34 ;  /* 0x00000004441a7825 */ /* 0x000fe200078e0222 */
[----:B------:R-:W-:-:S02]  /*1220*/  IADD3 R35, P1, R30, 0xa, RZ ;  /* 0x0000000a1e237810 */ /* 0x000fc40007f3e0ff */
[----:B------:R-:W-:Y:S01]  /*1230*/  SEL R28, R71, R28, !P0 ;  /* 0x0000001c471c7207 */ /* 0x000fe20004000000 */
[C---:B------:R-:W-:Y:S01]  /*1240*/  IMAD.WIDE R86, R68.reuse, 0x4, R86 ;  /* 0x0000000444567825 */ /* 0x040fe200078e0256 */
[----:B------:R-:W-:Y:S01]  /*1250*/  SEL R29, R85, R29, !P0 ;  /* 0x0000001d551d7207 */ /* 0x000fe20004000000 */
[----:B------:R-:W5:Y:S02]  /*1260*/  LDG.E.EL R43, desc[UR6][R26.64] ;  /* 0x000000061a2b7981 */ /* 0x000f64000c2e1900 */
[C---:B------:R-:W-:Y:S01]  /*1270*/  IMAD.WIDE R24, R68.reuse, 0x4, R24 ;  /* 0x0000000444187825 */ /* 0x040fe200078e0218 */
[----:B------:R-:W-:Y:S01]  /*1280*/  ISETP.GE.AND P0, PT, R31, RZ, PT ;  /* 0x000000ff1f00720c */ /* 0x000fe20003f06270 */
[----:B------:R-:W5:Y:S02]  /*1290*/  LDG.E.EL R69, desc[UR6][R86.64] ;  /* 0x0000000656457981 */ /* 0x000f64000c2e1900 */
[----:B------:R-:W-:Y:S02]  /*12a0*/  IMAD.WIDE R40, R68, 0x4, R40 ;  /* 0x0000000444287825 */ /* 0x000fe400078e0228 */
[----:B------:R0:W5:Y:S01]  /*12b0*/  LDG.E.EL R68, desc[UR6][R80.64] ;  /* 0x0000000650447981 */ /* 0x000162000c2e1900 */
[----:B------:R-:W-:-:S03]  /*12c0*/  LEA R34, P2, R28, UR4, 0x2 ;  /* 0x000000041c227c11 */ /* 0x000fc6000f8410ff */
[----:B------:R1:W5:Y:S04]  /*12d0*/  LDG.E.EL R70, desc[UR6][R24.64] ;  /* 0x0000000618467981 */ /* 0x000368000c2e1900 */
[----:B------:R1:W5:Y:S01]  /*12e0*/  LDG.E.EL R42, desc[UR6][R40.64] ;  /* 0x00000006282a7981 */ /* 0x000362000c2e1900 */
[----:B0-----:R-:W-:Y:S01]  /*12f0*/  IMAD.X R81, RZ, RZ, R31, P1 ;  /* 0x000000ffff517224 */ /* 0x001fe200008e061f */
[----:B------:R-:W-:Y:S02]  /*1300*/  IADD3 R71, P1, R20, 0xa, RZ ;  /* 0x0000000a14477810 */ /* 0x000fe40007f3e0ff */
[----:B-1----:R-:W-:Y:S02]  /*1310*/  SEL R25, R35, R30, !P0 ;  /* 0x0000001e23197207 */ /* 0x002fe40004000000 */
[----:B------:R-:W-:-:S02]  /*1320*/  SEL R30, R81, R31, !P0 ;  /* 0x0000001f511e7207 */ /* 0x000fc40004000000 */
[----:B------:R-:W-:Y:S02]  /*1330*/  LEA.HI.X R35, R28, UR5, R29, 0x2, P2 ;  /* 0x000000051c237c11 */ /* 0x000fe400090f141d */
[----:B------:R-:W-:Y:S02]  /*1340*/  ISETP.GE.AND P0, PT, R21, RZ, PT ;  /* 0x000000ff1500720c */ /* 0x000fe40003f06270 */
[----:B------:R-:W-:Y:S02]  /*1350*/  IADD3.X R29, RZ, R21, RZ, P1, !PT ;  /* 0x00000015ff1d7210 */ /* 0x000fe40000ffe4ff */
[----:B------:R-:W-:Y:S02]  /*1360*/  IADD3 R27, P2, R22, 0xa, RZ ;  /* 0x0000000a161b7810 */ /* 0x000fe40007f5e0ff */
[----:B------:R-:W-:Y:S02]  /*1370*/  ISETP.GE.AND P1, PT, R23, RZ, PT ;  /* 0x000000ff1700720c */ /* 0x000fe40003f26270 */
[----:B------:R-:W-:Y:S01]  /*1380*/  SEL R21, R29, R21, !P0 ;  /* 0x000000151d157207 */ /* 0x000fe20004000000 */
[----:B------:R-:W-:Y:S01]  /*1390*/  IMAD.X R29, RZ, RZ, R23, P2 ;  /* 0x000000ffff1d7224 */ /* 0x000fe200010e0617 */
[----:B------:R-:W-:-:S02]  /*13a0*/  SEL R24, R71, R20, !P0 ;  /* 0x0000001447187207 */ /* 0x000fc40004000000 */
[----:B------:R-:W-:Y:S02]  /*13b0*/  SEL R20, R27, R22, !P1 ;  /* 0x000000161b147207 */ /* 0x000fe40004800000 */
[----:B------:R-:W-:Y:S02]  /*13c0*/  LEA R86, P2, R24, UR4, 0x2 ;  /* 0x0000000418567c11 */ /* 0x000fe4000f8410ff */
[----:B------:R-:W-:Y:S02]  /*13d0*/  SEL R23, R29, R23, !P1 ;  /* 0x000000171d177207 */ /* 0x000fe40004800000 */
[----:B------:R-:W-:Y:S02]  /*13e0*/  LEA R40, P0, R25, UR4, 0x2 ;  /* 0x0000000419287c11 */ /* 0x000fe4000f8010ff */
[----:B------:R-:W-:Y:S02]  /*13f0*/  LEA R28, P1, R20, UR4, 0x2 ;  /* 0x00000004141c7c11 */ /* 0x000fe4000f8210ff */
[----:B------:R-:W-:-:S02]  /*1400*/  LEA.HI.X R87, R24, UR5, R21, 0x2, P2 ;  /* 0x0000000518577c11 */ /* 0x000fc400090f1415 */
[----:B------:R-:W-:Y:S02]  /*1410*/  LEA.HI.X R41, R25, UR5, R30, 0x2, P0 ;  /* 0x0000000519297c11 */ /* 0x000fe400080f141e */
[----:B------:R-:W-:Y:S02]  /*1420*/  IADD3 R21, P2, R36, 0xa, RZ ;  /* 0x0000000a24157810 */ /* 0x000fe40007f5e0ff */
[----:B------:R-:W-:Y:S02]  /*1430*/  LEA.HI.X R29, R20, UR5, R23, 0x2, P1 ;  /* 0x00000005141d7c11 */ /* 0x000fe400088f1417 */
[----:B------:R-:W-:Y:S02]  /*1440*/  ISETP.GE.AND P0, PT, R37, RZ, PT ;  /* 0x000000ff2500720c */ /* 0x000fe40003f06270 */
[----:B------:R-:W-:Y:S02]  /*1450*/  IADD3 R23, P3, R38, 0xa, RZ ;  /* 0x0000000a26177810 */ /* 0x000fe40007f7e0ff */
[----:B------:R-:W-:-:S02]  /*1460*/  IADD3.X R27, RZ, R37, RZ, P2, !PT ;  /* 0x00000025ff1b7210 */ /* 0x000fc400017fe4ff */
[----:B------:R-:W-:Y:S01]  /*1470*/  SEL R21, R21, R36, !P0 ;  /* 0x0000002415157207 */ /* 0x000fe20004000000 */
[----:B------:R-:W-:Y:S01]  /*1480*/  IMAD.X R25, RZ, RZ, R39, P3 ;  /* 0x000000ffff197224 */ /* 0x000fe200018e0627 */
[----:B------:R-:W-:Y:S02]  /*1490*/  ISETP.GE.AND P1, PT, R39, RZ, PT ;  /* 0x000000ff2700720c */ /* 0x000fe40003f26270 */
[----:B------:R-:W-:Y:S02]  /*14a0*/  SEL R36, R27, R37, !P0 ;  /* 0x000000251b247207 */ /* 0x000fe40004000000 */
[----:B------:R-:W-:Y:S02]  /*14b0*/  LEA R80, P0, R21, UR4, 0x2 ;  /* 0x0000000415507c11 */ /* 0x000fe4000f8010ff */
[----:B------:R-:W-:Y:S02]  /*14c0*/  SEL R20, R23, R38, !P1 ;  /* 0x0000002617147207 */ /* 0x000fe40004800000 */
[----:B------:R-:W-:-:S02]  /*14d0*/  SEL R39, R25, R39, !P1 ;  /* 0x0000002719277207 */ /* 0x000fc40004800000 */
[----:B------:R-:W-:Y:S02]  /*14e0*/  IADD3 R23, P1, R48, 0xa, RZ ;  /* 0x0000000a30177810 */ /* 0x000fe40007f3e0ff */
[----:B------:R-:W-:Y:S02]  /*14f0*/  LEA.HI.X R81, R21, UR5, R36, 0x2, P0 ;  /* 0x0000000515517c11 */ /* 0x000fe400080f1424 */
[----:B------:R-:W-:Y:S02]  /*1500*/  ISETP.GE.AND P0, PT, R49, RZ, PT ;  /* 0x000000ff3100720c */ /* 0x000fe40003f06270 */
[----:B------:R-:W-:Y:S02]  /*1510*/  IADD3 R21, P2, R50, 0xa, RZ ;  /* 0x0000000a32157810 */ /* 0x000fe40007f5e0ff */
[----:B------:R-:W-:Y:S02]  /*1520*/  IADD3.X R25, RZ, R49, RZ, P1, !PT ;  /* 0x00000031ff197210 */ /* 0x000fe40000ffe4ff */
[----:B------:R-:W-:-:S02]  /*1530*/  ISETP.GE.AND P1, PT, R51, RZ, PT ;  /* 0x000000ff3300720c */ /* 0x000fc40003f26270 */
[----:B------:R-:W-:Y:S01]  /*1540*/  SEL R22, R23, R48, !P0 ;  /* 0x0000003017167207 */ /* 0x000fe20004000000 */
[----:B------:R-:W-:Y:S01]  /*1550*/  IMAD.X R23, RZ, RZ, R51, P2 ;  /* 0x000000ffff177224 */ /* 0x000fe200010e0633 */
[----:B------:R-:W-:-:S04]  /*1560*/  SEL R21, R21, R50, !P1 ;  /* 0x0000003215157207 */ /* 0x000fc80004800000 */
[----:B------:R-:W-:Y:S02]  /*1570*/  SEL R50, R23, R51, !P1 ;  /* 0x0000003317327207 */ /* 0x000fe40004800000 */
[C---:B------:R-:W-:Y:S02]  /*1580*/  LEA R84, P1, R20.reuse, UR4, 0x2 ;  /* 0x0000000414547c11 */ /* 0x040fe4000f8210ff */
[C---:B------:R-:W-:Y:S02]  /*1590*/  LEA R92, P3, R21.reuse, UR4, 0x2 ;  /* 0x00000004155c7c11 */ /* 0x040fe4000f8610ff */
[----:B------:R-:W-:Y:S02]  /*15a0*/  LEA.HI.X R85, R20, UR5, R39, 0x2, P1 ;  /* 0x0000000514557c11 */ /* 0x000fe400088f1427 */
[----:B------:R-:W-:Y:S02]  /*15b0*/  LEA.HI.X R93, R21, UR5, R50, 0x2, P3 ;  /* 0x00000005155d7c11 */ /* 0x000fe400098f1432 */
[----:B------:R-:W0:Y:S01]  /*15c0*/  LDC.64 R20, c[0x0][0x238] ;  /* 0x00008e00ff147b82 */ /* 0x000e220000000a00 */
[----:B------:R-:W-:-:S02]  /*15d0*/  IADD3 R37, P2, R72, 0xa, RZ ;  /* 0x0000000a48257810 */ /* 0x000fc40007f5e0ff */
[----:B------:R-:W-:Y:S02]  /*15e0*/  SEL R49, R25, R49, !P0 ;  /* 0x0000003119317207 */ /* 0x000fe40004000000 */
[----:B------:R-:W-:Y:S02]  /*15f0*/  IADD3.X R23, RZ, R73, RZ, P2, !PT ;  /* 0x00000049ff177210 */ /* 0x000fe400017fe4ff */
[----:B------:R-:W-:Y:S02]  /*1600*/  ISETP.GE.AND P0, PT, R73, RZ, PT ;  /* 0x000000ff4900720c */ /* 0x000fe40003f06270 */
[C---:B------:R-:W-:Y:S02]  /*1610*/  LEA R94, P2, R22.reuse, UR4, 0x2 ;  /* 0x00000004165e7c11 */ /* 0x040fe4000f8410ff */
[----:B------:R-:W-:Y:S02]  /*1620*/  SEL R37, R37, R72, !P0 ;  /* 0x0000004825257207 */ /* 0x000fe40004000000 */
[----:B------:R-:W-:-:S02]  /*1630*/  LEA.HI.X R95, R22, UR5, R49, 0x2, P2 ;  /* 0x00000005165f7c11 */ /* 0x000fc400090f1431 */
[----:B------:R-:W-:Y:S01]  /*1640*/  SEL R23, R23, R73, !P0 ;  /* 0x0000004917177207 */ /* 0x000fe20004000000 */
[----:B------:R-:W-:-:S04]  /*1650*/  IMAD.WIDE.U32 R90, R37, 0x28, R86 ;  /* 0x00000028255a7825 */ /* 0x000fc800078e0056 */
[----:B------:R-:W-:-:S04]  /*1660*/  IMAD.WIDE.U32 R88, R37, 0x28, R28 ;  /* 0x0000002825587825 */ /* 0x000fc800078e001c */
[----:B------:R-:W-:-:S04]  /*1670*/  IMAD.WIDE.U32 R38, R37, 0x28, R94 ;  /* 0x0000002825267825 */ /* 0x000fc800078e005e */
[----:B------:R-:W-:-:S04]  /*1680*/  IMAD.WIDE.U32 R98, R37, 0x28, R92 ;  /* 0x0000002825627825 */ /* 0x000fc800078e005c */
[----:B------:R-:W-:-:S04]  /*1690*/  IMAD.WIDE.U32 R26, R37, 0x28, R34 ;  /* 0x00000028251a7825 */ /* 0x000fc800078e0022 */
[----:B------:R-:W-:-:S04]  /*16a0*/  IMAD.WIDE.U32 R24, R37, 0x28, R40 ;  /* 0x0000002825187825 */ /* 0x000fc800078e0028 */
[----:B------:R-:W-:-:S04]  /*16b0*/  IMAD.WIDE.U32 R96, R37, 0x28, R80 ;  /* 0x0000002825607825 */ /* 0x000fc800078e0050 */
[----:B------:R-:W-:Y:S02]  /*16c0*/  IMAD R23, R23, 0x28, RZ ;  /* 0x0000002817177824 */ /* 0x000fe400078e02ff */
[----:B------:R-:W-:-:S04]  /*16d0*/  IMAD.WIDE.U32 R36, R37, 0x28, R84 ;  /* 0x0000002825247825 */ /* 0x000fc800078e0054 */
[----:B0-----:R-:W-:Y:S01]  /*16e0*/  IMAD.WIDE R20, R6, 0x4, R20 ;  /* 0x0000000406147825 */ /* 0x001fe200078e0214 */
[----:B------:R-:W-:Y:S02]  /*16f0*/  IADD3 R89, R23, R89, RZ ;  /* 0x0000005917597210 */ /* 0x000fe40007ffe0ff */
[----:B------:R-:W-:Y:S01]  /*1700*/  IADD3 R99, R23, R99, RZ ;  /* 0x0000006317637210 */ /* 0x000fe20007ffe0ff */
[C---:B------:R-:W-:Y:S01]  /*1710*/  IMAD.IADD R91, R23.reuse, 0x1, R91 ;  /* 0x00000001175b7824 */ /* 0x040fe200078e025b */
[----:B------:R-:W-:Y:S01]  /*1720*/  IADD3 R25, R23, R25, RZ ;  /* 0x0000001917197210 */ /* 0x000fe20007ffe0ff */
[----:B------:R-:W-:Y:S01]  /*1730*/  IMAD.IADD R39, R23, 0x1, R39 ;  /* 0x0000000117277824 */ /* 0x000fe200078e0227 */
[----:B------:R-:W-:Y:S01]  /*1740*/  IADD3 R37, R23, R37, RZ ;  /* 0x0000002517257210 */ /* 0x000fe20007ffe0ff */
[----:B------:R-:W-:Y:S02]  /*1750*/  IMAD.IADD R27, R27, 0x1, R23 ;  /* 0x000000011b1b7824 */ /* 0x000fe400078e0217 */
[----:B------:R-:W-:-:S02]  /*1760*/  IMAD.IADD R97, R23, 0x1, R97 ;  /* 0x0000000117617824 */ /* 0x000fc400078e0261 */
[----:B------:R-:W5:Y:S01]  /*1770*/  LDG.E.EL.128 R20, desc[UR6][R20.64] ;  /* 0x0000000614147981 */ /* 0x000f62000c2e1d00 */
[----:B------:R-:W-:-:S04]  /*1780*/  IMAD R73, R5, 0x64, RZ ;  /* 0x0000006405497824 */ /* 0x000fc800078e02ff */
[----:B------:R-:W-:-:S05]  /*1790*/  IMAD.WIDE R90, R73, 0x4, R90 ;  /* 0x00000004495a7825 */ /* 0x000fca00078e025a */
[----:B------:R0:W5:Y:S01]  /*17a0*/  LDG.E.EL R51, desc[UR6][R90.64] ;  /* 0x000000065a337981 */ /* 0x000162000c2e1900 */
[----:B------:R-:W-:-:S05]  /*17b0*/  IMAD.WIDE R88, R73, 0x4, R88 ;  /* 0x0000000449587825 */ /* 0x000fca00078e0258 */
[----:B------:R1:W5:Y:S01]  /*17c0*/  LDG.E.EL R50, desc[UR6][R88.64] ;  /* 0x0000000658327981 */ /* 0x000362000c2e1900 */
[----:B0-----:R-:W-:-:S06]  /*17d0*/  IMAD.WIDE R90, R11, 0x8, R74 ;  /* 0x000000080b5a7825 */ /* 0x001fcc00078e024a */
[----:B------:R-:W5:Y:S01]  /*17e0*/  LDG.E.EL.64 R90, desc[UR6][R90.64] ;  /* 0x000000065a5a7981 */ /* 0x000f62000c2e1b00 */
[----:B-1----:R-:W-:-:S04]  /*17f0*/  IMAD.WIDE R88, R11, 0x8, R76 ;  /* 0x000000080b587825 */ /* 0x002fc800078e024c */
[C---:B------:R-:W-:Y:S02]  /*1800*/  IMAD.WIDE R38, R73.reuse, 0x4, R38 ;  /* 0x0000000449267825 */ /* 0x040fe400078e0226 */
[----:B------:R-:W5:Y:S04]  /*1810*/  LDG.E.EL.64 R88, desc[UR6][R88.64] ;  /* 0x0000000658587981 */ /* 0x000f68000c2e1b00 */
[----:B------:R0:W5:Y:S02]  /*1820*/  LDG.E.EL R49, desc[UR6][R38.64] ;  /* 0x0000000626317981 */ /* 0x000164000c2e1900 */
[----:B0-----:R-:W0:Y:S01]  /*1830*/  LDC.64 R38, c[0x0][0x278] ;  /* 0x00009e00ff267b82 */ /* 0x001e220000000a00 */
[----:B--2---:R-:W-:Y:S01]  /*1840*/  IADD3 R31, P1, R78, 0xa, RZ ;  /* 0x0000000a4e1f7810 */ /* 0x004fe20007f3e0ff */
[----:B------:R-:W-:Y:S01]  /*1850*/  IMAD.WIDE R98, R73, 0x4, R98 ;  /* 0x0000000449627825 */ /* 0x000fe200078e0262 */
[----:B------:R-:W-:-:S03]  /*1860*/  ISETP.GE.AND P0, PT, R79, RZ, PT ;  /* 0x000000ff4f00720c */ /* 0x000fc60003f06270 */
[----:B------:R-:W-:Y:S01]  /*1870*/  IMAD.X R71, RZ, RZ, R79, P1 ;  /* 0x000000ffff477224 */ /* 0x000fe200008e064f */
[----:B------:R1:W2:Y:S01]  /*1880*/  LDG.E.EL R48, desc[UR6][R98.64] ;  /* 0x0000000662307981 */ /* 0x0002a2000c2e1900 */
[----:B------:R-:W-:Y:S01]  /*1890*/  IMAD.WIDE R74, R73, 0x4, R24 ;  /* 0x00000004494a7825 */ /* 0x000fe200078e0218 */
[----:B------:R-:W-:Y:S02]  /*18a0*/  SEL R31, R31, R78, !P0 ;  /* 0x0000004e1f1f7207 */ /* 0x000fe40004000000 */
[----:B------:R-:W-:Y:S01]  /*18b0*/  SEL R30, R71, R79, !P0 ;  /* 0x0000004f471e7207 */ /* 0x000fe20004000000 */
[----:B------:R-:W-:-:S04]  /*18c0*/  IMAD.WIDE R78, R73, 0x4, R26 ;  /* 0x00000004494e7825 */ /* 0x000fc800078e021a */
[----:B------:R-:W-:Y:S01]  /*18d0*/  FADD R18, -R13, R18 ;  /* 0x000000120d127221 */ /* 0x000fe20000000100 */
[----:B------:R-:W2:Y:S01]  /*18e0*/  LDG.E.EL R74, desc[UR6][R74.64] ;  /* 0x000000064a4a7981 */ /* 0x000ea2000c2e1900 */
[----:B------:R-:W-:-:S04]  /*18f0*/  IMAD.WIDE R76, R73, 0x4, R36 ;  /* 0x00000004494c7825 */ /* 0x000fc800078e0224 */
[----:B------:R-:W-:Y:S01]  /*1900*/  FADD R62, -R15, R62 ;  /* 0x0000003e0f3e7221 */ /* 0x000fe20000000100 */
[----:B---3--:R-:W-:Y:S01]  /*1910*/  FADD R60, -R55, R60 ;  /* 0x0000003c373c7221 */ /* 0x008fe20000000100 */
[----:B----4-:R-:W-:Y:S01]  /*1920*/  FADD R19, -R52, R19 ;  /* 0x0000001334137221 */ /* 0x010fe20000000100 */
[----:B------:R-:W-:Y:S01]  /*1930*/  IMAD.WIDE R96, R73, 0x4, R96 ;  /* 0x0000000449607825 */ /* 0x000fe200078e0260 */
[----:B------:R3:W4:Y:S03]  /*1940*/  LDG.E.EL R71, desc[UR6][R76.64] ;  /* 0x000000064c477981 */ /* 0x000726000c2e1900 */
[----:B------:R-:W-:Y:S01]  /*1950*/  FADD R17, -R14, R17 ;  /* 0x000000110e117221 */ /* 0x000fe20000000100 */
[----:B------:R-:W-:Y:S01]  /*1960*/  FADD R45, -R16, R45 ;  /* 0x0000002d102d7221 */ /* 0x000fe20000000100 */
[----:B0-----:R-:W-:Y:S01]  /*1970*/  IMAD.WIDE R24, R6, 0x4, R38 ;  /* 0x0000000406187825 */ /* 0x001fe200078e0226 */
[----:B------:R-:W4:Y:S03]  /*1980*/  LDG.E.EL R36, desc[UR6][R96.64] ;  /* 0x0000000660247981 */ /* 0x000f26000c2e1900 */
[----:B------:R-:W-:Y:S01]  /*1990*/  FADD R61, -R54, R61 ;  /* 0x0000003d363d7221 */ /* 0x000fe20000000100 */
[----:B------:R-:W-:Y:S01]  /*19a0*/  FADD R67, -R32, R67 ;  /* 0x0000004320437221 */ /* 0x000fe20000000100 */
[----:B------:R-:W-:Y:S01]  /*19b0*/  IMAD R30, R30, 0x28, RZ ;  /* 0x000000281e1e7824 */ /* 0x000fe200078e02ff */
[----:B------:R0:W4:Y:S01]  /*19c0*/  LDG.E.EL R39, desc[UR6][R78.64] ;  /* 0x000000064e277981 */ /* 0x000122000c2e1900 */
[----:B------:R-:W-:Y:S01]  /*19d0*/  FADD R46, -R47, R46 ;  /* 0x0000002e2f2e7221 */ /* 0x000fe20000000100 */
[----:B-----5:R-:W-:Y:S01]  /*19e0*/  FADD R64, -R59, R64 ;  /* 0x000000403b407221 */ /* 0x020fe20000000100 */
[----:B-1----:R-:W1:Y:S01]  /*19f0*/  LDC.64 R98, c[0x0][0x2b8] ;  /* 0x0000ae00ff627b82 */ /* 0x002e620000000a00 */
[----:B------:R-:W5:Y:S01]  /*1a00*/  LDG.E.EL.128 R24, desc[UR6][R24.64] ;  /* 0x0000000618187981 */ /* 0x000f62000c2e1d00 */
[----:B------:R-:W-:-:S04]  /*1a10*/  IMAD.WIDE.U32 R28, R31, 0x28, R28 ;  /* 0x000000281f1c7825 */ /* 0x000fc800078e001c */
[----:B------:R-:W-:Y:S01]  /*1a20*/  IMAD.WIDE.U32 R92, R31, 0x28, R92 ;  /* 0x000000281f5c7825 */ /* 0x000fe200078e005c */
[----:B------:R-:W-:-:S03]  /*1a30*/  IADD3 R29, R30, R29, RZ ;  /* 0x0000001d1e1d7210 */ /* 0x000fc60007ffe0ff */
[----:B------:R-:W-:Y:S02]  /*1a40*/  IMAD.IADD R93, R30, 0x1, R93 ;  /* 0x000000011e5d7824 */ /* 0x000fe400078e025d */
[----:B---3--:R-:W-:-:S04]  /*1a50*/  IMAD.WIDE R76, R73, 0x4, R28 ;  /* 0x00000004494c7825 */ /* 0x008fc800078e021c */
[----:B------:R-:W-:Y:S02]  /*1a60*/  IMAD.WIDE R92, R73, 0x4, R92 ;  /* 0x00000004495c7825 */ /* 0x000fe400078e025c */
[----:B------:R-:W3:Y:S04]  /*1a70*/  LDG.E.EL R76, desc[UR6][R76.64] ;  /* 0x000000064c4c7981 */ /* 0x000ee8000c2e1900 */
[----:B------:R-:W3:Y:S01]  /*1a80*/  LDG.E.EL R38, desc[UR6][R92.64] ;  /* 0x000000065c267981 */ /* 0x000ee2000c2e1900 */
[----:B------:R-:W-:-:S05]  /*1a90*/  IMAD.WIDE.U32 R86, R31, 0x28, R86 ;  /* 0x000000281f567825 */ /* 0x000fca00078e0056 */
[----:B------:R-:W-:Y:S01]  /*1aa0*/  IADD3 R87, R30, R87, RZ ;  /* 0x000000571e577210 */ /* 0x000fe20007ffe0ff */
[----:B------:R-:W-:-:S04]  /*1ab0*/  IMAD.WIDE.U32 R28, R31, 0x28, R34 ;  /* 0x000000281f1c7825 */ /* 0x000fc800078e0022 */
[----:B0-----:R-:W-:Y:S02]  /*1ac0*/  IMAD.WIDE R78, R73, 0x4, R86 ;  /* 0x00000004494e7825 */ /* 0x001fe400078e0256 */
[----:B------:R-:W0:Y:S01]  /*1ad0*/  LDC.64 R86, c[0x0][0x288] ;  /* 0x0000a200ff567b82 */ /* 0x000e220000000a00 */
[----:B------:R-:W-:Y:S02]  /*1ae0*/  IADD3 R29, R29, R30, RZ ;  /* 0x0000001e1d1d7210 */ /* 0x000fe40007ffe0ff */
[----:B------:R1:W3:Y:S01]  /*1af0*/  LDG.E.EL R37, desc[UR6][R78.64] ;  /* 0x000000064e257981 */ /* 0x0002e2000c2e1900 */
[----:B------:R-:W-:-:S04]  /*1b00*/  IMAD.WIDE.U32 R94, R31, 0x28, R94 ;  /* 0x000000281f5e7825 */ /* 0x000fc800078e005e */
[----:B------:R-:W-:-:S04]  /*1b10*/  IMAD.WIDE R96, R73, 0x4, R28 ;  /* 0x0000000449607825 */ /* 0x000fc800078e021c */
[C---:B------:R-:W-:Y:S01]  /*1b20*/  IMAD.WIDE.U32 R28, R31.reuse, 0x28, R80 ;  /* 0x000000281f1c7825 */ /* 0x040fe200078e0050 */
[----:B------:R0:W3:Y:S03]  /*1b30*/  LDG.E.EL R75, desc[UR6][R96.64] ;  /* 0x00000006604b7981 */ /* 0x0000e6000c2e1900 */
[----:B-1----:R-:W-:-:S04]  /*1b40*/  IMAD.WIDE.U32 R78, R31, 0x28, R40 ;  /* 0x000000281f4e7825 */ /* 0x002fc800078e0028 */
[----:B------:R-:W-:Y:S01]  /*1b50*/  IMAD.WIDE.U32 R92, R31, 0x28, R84 ;  /* 0x000000281f5c7825 */ /* 0x000fe200078e0054 */
[----:B------:R-:W-:-:S03]  /*1b60*/  IADD3 R79, R30, R79, RZ ;  /* 0x0000004f1e4f7210 */ /* 0x000fc60007ffe0ff */
[C---:B------:R-:W-:Y:S02]  /*1b70*/  IMAD.IADD R95, R30.reuse, 0x1, R95 ;  /* 0x000000011e5f7824 */ /* 0x040fe400078e025f */
[C---:B------:R-:W-:Y:S02]  /*1b80*/  IMAD.IADD R29, R30.reuse, 0x1, R29 ;  /* 0x000000011e1d7824 */ /* 0x040fe400078e021d */
[----:B------:R-:W-:Y:S01]  /*1b90*/  IMAD.IADD R31, R30, 0x1, R93 ;  /* 0x000000011e1f7824 */ /* 0x000fe200078e025d */
[----:B------:R-:W-:Y:S01]  /*1ba0*/  MOV R30, R92 ;  /* 0x0000005c001e7202 */ /* 0x000fe20000000f00 */
[----:B------:R-:W-:-:S04]  /*1bb0*/  IMAD.WIDE R28, R73, 0x4, R28 ;  /* 0x00000004491c7825 */ /* 0x000fc800078e021c */
[----:B------:R-:W-:-:S04]  /*1bc0*/  IMAD.WIDE R92, R73, 0x4, R30 ;  /* 0x00000004495c7825 */ /* 0x000fc800078e021e */
[----:B0-----:R-:W-:Y:S01]  /*1bd0*/  IMAD.WIDE R96, R10, 0x4, R86 ;  /* 0x000000040a607825 */ /* 0x001fe200078e0256 */
[----:B------:R-:W3:Y:S03]  /*1be0*/  LDG.E.EL R77, desc[UR6][R92.64] ;  /* 0x000000065c4d7981 */ /* 0x000ee6000c2e1900 */
[----:B------:R-:W-:Y:S02]  /*1bf0*/  IMAD.WIDE R30, R12, 0x8, R82 ;  /* 0x000000080c1e7825 */ /* 0x000fe400078e0252 */
[----:B------:R-:W0:Y:S02]  /*1c00*/  LDC.64 R82, c[0x0][0x298] ;  /* 0x0000a600ff527b82 */ /* 0x000e240000000a00 */
[----:B------:R-:W-:-:S05]  /*1c10*/  IMAD.WIDE R94, R73, 0x4, R94 ;  /* 0x00000004495e7825 */ /* 0x000fca00078e025e */
[----:B------:R1:W3:Y:S02]  /*1c20*/  LDG.E.EL R72, desc[UR6][R94.64] ;  /* 0x000000065e487981 */ /* 0x0002e4000c2e1900 */
[----:B-1----:R-:W1:Y:S01]  /*1c30*/  LDC.64 R94, c[0x0][0x290] ;  /* 0x0000a400ff5e7b82 */ /* 0x002e620000000a00 */
[----:B------:R-:W-:Y:S01]  /*1c40*/  FADD R43, -R66, R43 ;  /* 0x0000002b422b7221 */ /* 0x000fe20000000100 */
[----:B------:R-:W-:Y:S01]  /*1c50*/  FADD R42, -R69, R42 ;  /* 0x0000002a452a7221 */ /* 0x000fe20000000100 */
[----:B------:R-:W-:Y:S01]  /*1c60*/  FADD R68, -R33, R68 ;  /* 0x0000004421447221 */ /* 0x000fe20000000100 */
[----:B-1----:R-:W-:-:S06]  /*1c70*/  IMAD.WIDE R92, R10, 0x8, R94 ;  /* 0x000000080a5c7825 */ /* 0x002fcc00078e025e */
[----:B------:R-:W3:Y:S01]  /*1c80*/  LDG.E.EL.64 R92, desc[UR6][R92.64] ;  /* 0x000000065c5c7981 */ /* 0x000ee2000c2e1b00 */
[----:B------:R-:W-:-:S06]  /*1c90*/  IMAD.WIDE R94, R11, 0x8, R94 ;  /* 0x000000080b5e7825 */ /* 0x000fcc00078e025e */
[----:B------:R-:W3:Y:S01]  /*1ca0*/  LDG.E.EL.64 R94, desc[UR6][R94.64] ;  /* 0x000000065e5e7981 */ /* 0x000ee2000c2e1b00 */
[----:B------:R-:W-:-:S06]  /*1cb0*/  IMAD.WIDE R78, R73, 0x4, R78 ;  /* 0x00000004494e7825 */ /* 0x000fcc00078e024e */
[----:B------:R-:W3:Y:S01]  /*1cc0*/  LDG.E.EL R78, desc[UR6][R78.64] ;  /* 0x000000064e4e7981 */ /* 0x000ee2000c2e1900 */
[C---:B------:R-:W-:Y:S01]  /*1cd0*/  FFMA R13, R20.reuse, R18, R13 ;  /* 0x00000012140d7223 */ /* 0x040fe2000000000d */
[----:B------:R-:W-:Y:S01]  /*1ce0*/  FADD R18, -R53, R58 ;  /* 0x0000003a35127221 */ /* 0x000fe20000000100 */
[C---:B------:R-:W-:Y:S01]  /*1cf0*/  FFMA R58, R20.reuse, R60, R55 ;  /* 0x0000003c143a7223 */ /* 0x040fe20000000037 */
[C---:B------:R-:W-:Y:S02]  /*1d00*/  FFMA R15, R20.reuse, R62, R15 ;  /* 0x0000003e140f7223 */ /* 0x040fe4000000000f */
[----:B------:R-:W-:Y:S01]  /*1d10*/  FFMA R60, R20, R18, R53 ;  /* 0x00000012143c7223 */ /* 0x000fe20000000035 */
[----:B------:R-:W3:Y:S04]  /*1d20*/  LDG.E.EL R62, desc[UR6][R28.64] ;  /* 0x000000061c3e7981 */ /* 0x000ee8000c2e1900 */
[----:B------:R1:W3:Y:S04]  /*1d30*/  LDG.E.EL R53, desc[UR6][R96.64] ;  /* 0x0000000660357981 */ /* 0x0002e8000c2e1900 */
[----:B------:R-:W3:Y:S01]  /*1d40*/  LDG.E.EL.128 R28, desc[UR6][R30.64] ;  /* 0x000000061e1c7981 */ /* 0x000ee2000c2e1d00 */
[----:B------:R-:W-:Y:S01]  /*1d50*/  FFMA R55, R21, R19, R52 ;  /* 0x0000001315377223 */ /* 0x000fe20000000034 */
[----:B------:R-:W-:-:S04]  /*1d60*/  IMAD.WIDE R18, R12, 0x8, R56 ;  /* 0x000000080c127825 */ /* 0x000fc800078e0238 */
[C---:B------:R-:W-:Y:S01]  /*1d70*/  FFMA R14, R21.reuse, R17, R14 ;  /* 0x00000011150e7223 */ /* 0x040fe2000000000e */
[C---:B------:R-:W-:Y:S02]  /*1d80*/  FFMA R57, R21.reuse, R45, R16 ;  /* 0x0000002d15397223 */ /* 0x040fe40000000010 */
[----:B------:R-:W3:Y:S01]  /*1d90*/  LDG.E.EL.128 R16, desc[UR6][R18.64] ;  /* 0x0000000612107981 */ /* 0x000ee2000c2e1d00 */
[----:B------:R-:W-:Y:S01]  /*1da0*/  FFMA R54, R21, R61, R54 ;  /* 0x0000003d15367223 */ /* 0x000fe20000000036 */
[----:B------:R-:W-:Y:S01]  /*1db0*/  FADD R61, -R44, R63 ;  /* 0x0000003f2c3d7221 */ /* 0x000fe20000000100 */
[----:B------:R-:W-:Y:S01]  /*1dc0*/  IADD3 R63, P1, R90, 0xa, RZ ;  /* 0x0000000a5a3f7810 */ /* 0x000fe20007f3e0ff */
[----:B------:R-:W-:Y:S01]  /*1dd0*/  FADD R56, -R65, R70 ;  /* 0x0000004641387221 */ /* 0x000fe20000000100 */
[C---:B------:R-:W-:Y:S01]  /*1de0*/  FFMA R32, R23.reuse, R67, R32 ;  /* 0x0000004317207223 */ /* 0x040fe20000000020 */
[C---:B------:R-:W-:Y:S01]  /*1df0*/  FFMA R61, R23.reuse, R61, R44 ;  /* 0x0000003d173d7223 */ /* 0x040fe2000000002c */
[C---:B------:R-:W-:Y:S01]  /*1e00*/  FFMA R66, R23.reuse, R43, R66 ;  /* 0x0000002b17427223 */ /* 0x040fe20000000042 */
[----:B------:R-:W-:Y:S01]  /*1e10*/  FFMA R69, R23, R42, R69 ;  /* 0x0000002a17457223 */ /* 0x000fe20000000045 */
[----:B------:R-:W-:Y:S01]  /*1e20*/  ISETP.GE.AND P0, PT, R91, RZ, PT ;  /* 0x000000ff5b00720c */ /* 0x000fe20003f06270 */
[----:B0-----:R-:W-:-:S04]  /*1e30*/  IMAD.WIDE R20, R6, 0x8, R82 ;  /* 0x0000000806147825 */ /* 0x001fc800078e0252 */
[C---:B------:R-:W-:Y:S01]  /*1e40*/  FFMA R56, R22.reuse, R56, R65 ;  /* 0x0000003816387223 */ /* 0x040fe20000000041 */
[----:B------:R-:W-:Y:S01]  /*1e50*/  IMAD.X R23, RZ, RZ, R91, P1 ;  /* 0x000000ffff177224 */ /* 0x000fe200008e065b */
[----:B------:R-:W-:Y:S01]  /*1e60*/  IADD3 R65, P1, R88, 0xa, RZ ;  /* 0x0000000a58417810 */ /* 0x000fe20007f3e0ff */
[C---:B------:R-:W-:Y:S01]  /*1e70*/  FFMA R52, R22.reuse, R46, R47 ;  /* 0x0000002e16347223 */ /* 0x040fe2000000002f */
[----:B------:R-:W-:Y:S01]  /*1e80*/  SEL R63, R63, R90, !P0 ;  /* 0x0000005a3f3f7207 */ /* 0x000fe20004000000 */
[C---:B------:R-:W-:Y:S01]  /*1e90*/  FFMA R59, R22.reuse, R64, R59 ;  /* 0x00000040163b7223 */ /* 0x040fe2000000003b */
[----:B------:R-:W-:Y:S01]  /*1ea0*/  FFMA R33, R22, R68, R33 ;  /* 0x0000004416217223 */ /* 0x000fe20000000021 */
[----:B------:R-:W-:Y:S02]  /*1eb0*/  SEL R90, R23, R91, !P0 ;  /* 0x0000005b175a7207 */ /* 0x000fe40004000000 */
[----:B------:R-:W3:Y:S01]  /*1ec0*/  LDG.E.EL.128 R20, desc[UR6][R20.64] ;  /* 0x0000000614147981 */ /* 0x000ee2000c2e1d00 */
[----:B------:R-:W-:-:S02]  /*1ed0*/  ISETP.GE.AND P0, PT, R89, RZ, PT ;  /* 0x000000ff5900720c */ /* 0x000fc40003f06270 */
[----:B------:R-:W-:Y:S02]  /*1ee0*/  IADD3.X R43, RZ, R89, RZ, P1, !PT ;  /* 0x00000059ff2b7210 */ /* 0x000fe40000ffe4ff */
[----:B------:R-:W-:Y:S02]  /*1ef0*/  SEL R65, R65, R88, !P0 ;  /* 0x0000005841417207 */ /* 0x000fe40004000000 */
[----:B------:R-:W-:Y:S02]  /*1f00*/  SEL R88, R43, R89, !P0 ;  /* 0x000000592b587207 */ /* 0x000fe40004000000 */
[----:B------:R-:W0:Y:S01]  /*1f10*/  LDC.64 R42, c[0x0][0x2a8] ;  /* 0x0000aa00ff2a7b82 */ /* 0x000e220000000a00 */
[----:B------:R-:W-:-:S06]  /*1f20*/  IMAD.WIDE R44, R7, 0x8, R82 ;  /* 0x00000008072c7825 */ /* 0x000fcc00078e0252 */
[----:B------:R-:W3:Y:S01]  /*1f30*/  LDG.E.EL.128 R44, desc[UR6][R44.64] ;  /* 0x000000062c2c7981 */ /* 0x000ee2000c2e1d00 */
[----:B------:R-:W-:Y:S01]  /*1f40*/  FADD R49, -R51, R49 ;  /* 0x0000003133317221 */ /* 0x000fe20000000100 */
[----:B--2---:R-:W-:-:S03]  /*1f50*/  FADD R48, -R50, R48 ;  /* 0x0000003032307221 */ /* 0x004fc60000000100 */
[----:B-----5:R-:W-:Y:S01]  /*1f60*/  FFMA R68, R26, R49, R51 ;  /* 0x000000311a447223 */ /* 0x020fe20000000033 */
[----:B------:R-:W-:Y:S01]  /*1f70*/  FFMA R64, R27, R48, R50 ;  /* 0x000000301b407223 */ /* 0x000fe20000000032 */
[----:B0-----:R-:W-:-:S06]  /*1f80*/  IMAD.WIDE R48, R7, 0x8, R42 ;  /* 0x0000000807307825 */ /* 0x001fcc00078e022a */
[----:B------:R-:W2:Y:S01]  /*1f90*/  LDG.E.EL.128 R48, desc[UR6][R48.64] ;  /* 0x0000000630307981 */ /* 0x000ea2000c2e1d00 */
[----:B-1----:R-:W-:-:S06]  /*1fa0*/  IMAD.WIDE R96, R10, 0x8, R98 ;  /* 0x000000080a607825 */ /* 0x002fcc00078e0262 */
[----:B------:R-:W5:Y:S01]  /*1fb0*/  LDG.E.EL.64 R96, desc[UR6][R96.64] ;  /* 0x0000000660607981 */ /* 0x000f62000c2e1b00 */
[----:B----4-:R-:W-:-:S04]  /*1fc0*/  FADD R36, -R39, R36 ;  /* 0x0000002427247221 */ /* 0x010fc80000000100 */
[----:B------:R-:W-:Y:S01]  /*1fd0*/  FFMA R70, R24, R36, R39 ;  /* 0x0000002418467223 */ /* 0x000fe20000000027 */
[----:B---3--:R-:W-:Y:S01]  /*1fe0*/  FADD R7, -R76, R38 ;  /* 0x000000264c077221 */ /* 0x008fe20000000100 */
[----:B------:R-:W-:-:S06]  /*1ff0*/  IMAD.WIDE R38, R11, 0x8, R98 ;  /* 0x000000080b267825 */ /* 0x000fcc00078e0262 */
[----:B------:R-:W3:Y:S01]  /*2000*/  LDG.E.EL.64 R38, desc[UR6][R38.64] ;  /* 0x0000000626267981 */ /* 0x000ee2000c2e1b00 */
[----:B------:R-:W-:-:S04]  /*2010*/  FFMA R7, R27, R7, R76 ;  /* 0x000000071b077223 */ /* 0x000fc8000000004c */
[----:B------:R-:W-:Y:S01]  /*2020*/  FADD R67, -R64, R7 ;  /* 0x0000000740437221 */ /* 0x000fe20000000100 */
[----:B------:R-:W-:-:S04]  /*2030*/  FADD R71, -R74, R71 ;  /* 0x000000474a477221 */ /* 0x000fc80000000100 */
[----:B------:R-:W-:Y:S01]  /*2040*/  FFMA R74, R25, R71, R74 ;  /* 0x00000047194a7223 */ /* 0x000fe2000000004a */
[----:B------:R-:W-:-:S04]  /*2050*/  FADD R72, -R37, R72 ;  /* 0x0000004825487221 */ /* 0x000fc80000000100 */
[----:B------:R-:W-:-:S04]  /*2060*/  FFMA R37, R26, R72, R37 ;  /* 0x000000481a257223 */ /* 0x000fc80000000025 */
[----:B------:R-:W-:Y:S01]  /*2070*/  FADD R37, -R68, R37 ;  /* 0x0000002544257221 */ /* 0x000fe20000000100 */
[----:B------:R-:W-:Y:S02]  /*2080*/  IMAD R90, R90, 0x28, RZ ;  /* 0x000000285a5a7824 */ /* 0x000fe400078e02ff */
[----:B------:R-:W-:-:S05]  /*2090*/  IMAD.WIDE.U32 R98, R63, 0x28, R40 ;  /* 0x000000283f627825 */ /* 0x000fca00078e0028 */
[----:B------:R-:W-:Y:S01]  /*20a0*/  IADD3 R99, R90, R99, RZ ;  /* 0x000000635a637210 */ /* 0x000fe20007ffe0ff */
[----:B------:R-:W-:Y:S02]  /*20b0*/  IMAD R88, R88, 0x28, RZ ;  /* 0x0000002858587824 */ /* 0x000fe400078e02ff */
[----:B------:R-:W-:-:S04]  /*20c0*/  IMAD.WIDE R98, R73, 0x4, R98 ;  /* 0x0000000449627825 */ /* 0x000fc800078e0262 */
[----:B------:R-:W-:-:S04]  /*20d0*/  IMAD.WIDE.U32 R100, R63, 0x28, R34 ;  /* 0x000000283f647825 */ /* 0x000fc800078e0022 */
[----:B------:R-:W-:Y:S01]  /*20e0*/  FADD R77, -R78, R77 ;  /* 0x0000004d4e4d7221 */ /* 0x000fe20000000100 */
[----:B------:R-:W-:Y:S01]  /*20f0*/  FFMA R36, R53, R67, R64 ;  /* 0x0000004335247223 */ /* 0x000fe20000000040 */
[----:B------:R-:W-:Y:S01]  /*2100*/  FADD R62, -R75, R62 ;  /* 0x0000003e4b3e7221 */ /* 0x000fe20000000100 */
[----:B------:R-:W-:Y:S02]  /*2110*/  IADD3 R67, P1, R28, 0xa, RZ ;  /* 0x0000000a1c437810 */ /* 0x000fe40007f3e0ff */
[----:B------:R-:W-:-:S03]  /*2120*/  ISETP.GE.AND P0, PT, R29, RZ, PT ;  /* 0x000000ff1d00720c */ /* 0x000fc60003f06270 */
[----:B------:R-:W-:Y:S02]  /*2130*/  IMAD.X R71, RZ, RZ, R29, P1 ;  /* 0x000000ffff477224 */ /* 0x000fe400008e061d */
[----:B------:R-:W-:Y:S01]  /*2140*/  FFMA R75, R24, R62, R75 ;  /* 0x0000003e184b7223 */ /* 0x000fe2000000004b */
[----:B------:R-:W-:Y:S02]  /*2150*/  SEL R62, R67, R28, !P0 ;  /* 0x0000001c433e7207 */ /* 0x000fe40004000000 */
[----:B------:R-:W-:Y:S02]  /*2160*/  SEL R67, R71, R29, !P0 ;  /* 0x0000001d47437207 */ /* 0x000fe40004000000 */
[----:B------:R-:W-:Y:S02]  /*2170*/  IADD3 R29, P1, R30, 0xa, RZ ;  /* 0x0000000a1e1d7810 */ /* 0x000fe40007f3e0ff */
[----:B------:R-:W-:Y:S02]  /*2180*/  ISETP.GE.AND P0, PT, R31, RZ, PT ;  /* 0x000000ff1f00720c */ /* 0x000fe40003f06270 */
[----:B------:R-:W-:-:S02]  /*2190*/  IADD3.X R71, RZ, R31, RZ, P1, !PT ;  /* 0x0000001fff477210 */ /* 0x000fc40000ffe4ff */
[----:B------:R-:W-:Y:S02]  /*21a0*/  SEL R30, R29, R30, !P0 ;  /* 0x0000001e1d1e7207 */ /* 0x000fe40004000000 */
[----:B------:R-:W-:Y:S02]  /*21b0*/  IADD3 R29, P1, R16, 0xa, RZ ;  /* 0x0000000a101d7810 */ /* 0x000fe40007f3e0ff */
[----:B------:R-:W-:Y:S02]  /*21c0*/  SEL R31, R71, R31, !P0 ;  /* 0x0000001f471f7207 */ /* 0x000fe40004000000 */
[----:B------:R-:W-:Y:S01]  /*21d0*/  ISETP.GE.AND P0, PT, R17, RZ, PT ;  /* 0x000000ff1100720c */ /* 0x000fe20003f06270 */
[----:B------:R-:W-:-:S03]  /*21e0*/  IMAD.X R71, RZ, RZ, R17, P1 ;  /* 0x000000ffff477224 */ /* 0x000fc600008e0611 */
[----:B------:R-:W-:Y:S02]  /*21f0*/  SEL R16, R29, R16, !P0 ;  /* 0x000000101d107207 */ /* 0x000fe40004000000 */
[----:B------:R-:W-:Y:S02]  /*2200*/  SEL R17, R71, R17, !P0 ;  /* 0x0000001147117207 */ /* 0x000fe40004000000 */
[----:B------:R-:W-:Y:S02]  /*2210*/  IADD3 R29, P1, R18, 0xa, RZ ;  /* 0x0000000a121d7810 */ /* 0x000fe40007f3e0ff */
[----:B------:R-:W-:Y:S02]  /*2220*/  ISETP.GE.AND P0, PT, R19, RZ, PT ;  /* 0x000000ff1300720c */ /* 0x000fe40003f06270 */
[----:B------:R-:W-:Y:S02]  /*2230*/  IADD3.X R71, RZ, R19, RZ, P1, !PT ;  /* 0x00000013ff477210 */ /* 0x000fe40000ffe4ff */
[----:B------:R-:W-:-:S02]  /*2240*/  SEL R18, R29, R18, !P0 ;  /* 0x000000121d127207 */ /* 0x000fc40004000000 */
[----:B------:R-:W-:Y:S02]  /*2250*/  IADD3 R29, P1, R92, 0x5, RZ ;  /* 0x000000055c1d7810 */ /* 0x000fe40007f3e0ff */
[----:B------:R-:W-:Y:S02]  /*2260*/  SEL R19, R71, R19, !P0 ;  /* 0x0000001347137207 */ /* 0x000fe40004000000 */
[----:B------:R-:W-:Y:S01]  /*2270*/  ISETP.GE.AND P0, PT, R93, RZ, PT ;  /* 0x000000ff5d00720c */ /* 0x000fe20003f06270 */
[----:B------:R-:W-:-:S03]  /*2280*/  IMAD.X R71, RZ, RZ, R93, P1 ;  /* 0x000000ffff477224 */ /* 0x000fc600008e065d */
[----:B------:R-:W-:Y:S02]  /*2290*/  SEL R29, R29, R92, !P0 ;  /* 0x0000005c1d1d7207 */ /* 0x000fe40004000000 */
[----:B------:R-:W-:Y:S02]  /*22a0*/  SEL R92, R71, R93, !P0 ;  /* 0x0000005d475c7207 */ /* 0x000fe40004000000 */
[----:B------:R-:W-:Y:S02]  /*22b0*/  IADD3 R71, P1, R94, 0x5, RZ ;  /* 0x000000055e477810 */ /* 0x000fe40007f3e0ff */
[----:B------:R-:W-:Y:S01]  /*22c0*/  ISETP.GE.AND P0, PT, R95, RZ, PT ;  /* 0x000000ff5f00720c */ /* 0x000fe20003f06270 */
[----:B------:R-:W-:Y:S01]  /*22d0*/  FFMA R7, R53, R37, R68 ;  /* 0x0000002535077223 */ /* 0x000fe20000000044 */
[----:B------:R-:W-:Y:S01]  /*22e0*/  FADD R37, -R70, R75 ;  /* 0x0000004b46257221 */ /* 0x000fe20000000100 */
        /* <DEDUP_REMOVED lines=17> */
[----:B------:R-:W-:Y:S01]  /*2400*/  SEL R21, R23, R45, !P0 ;  /* 0x0000002d17157207 */ /* 0x000fe20004000000 */
[----:B------:R-:W-:Y:S01]  /*2410*/  FFMA R77, R25, R77, R78 ;  /* 0x0000004d194d7223 */ /* 0x000fe2000000004e */
[----:B------:R-:W-:Y:S01]  /*2420*/  IADD3 R45, P1, R46, 0x5, RZ ;  /* 0x000000052e2d7810 */ /* 0x000fe20007f3e0ff */
[----:B------:R-:W-:Y:S01]  /*2430*/  FFMA R37, R53, R37, R70 ;  /* 0x0000002535257223 */ /* 0x000fe20000000046 */
[----:B------:R-:W-:Y:S01]  /*2440*/  ISETP.GE.AND P0, PT, R47, RZ, PT ;  /* 0x000000ff2f00720c */ /* 0x000fe20003f06270 */
[----:B------:R-:W4:Y:S01]  /*2450*/  LDG.E.EL R44, desc[UR6][R98.64] ;  /* 0x00000006622c7981 */ /* 0x000f22000c2e1900 */
[----:B------:R-:W-:Y:S02]  /*2460*/  IADD3.X R23, RZ, R47, RZ, P1, !PT ;  /* 0x0000002fff177210 */ /* 0x000fe40000ffe4ff */
[----:B------:R-:W-:-:S02]  /*2470*/  SEL R45, R45, R46, !P0 ;  /* 0x0000002e2d2d7207 */ /* 0x000fc40004000000 */
[----:B------:R-:W-:Y:S02]  /*2480*/  SEL R46, R23, R47, !P0 ;  /* 0x0000002f172e7207 */ /* 0x000fe40004000000 */
[----:B--2---:R-:W-:Y:S02]  /*2490*/  IADD3 R23, P1, R48, 0x5, RZ ;  /* 0x0000000530177810 */ /* 0x004fe40007f3e0ff */
[----:B------:R-:W-:-:S03]  /*24a0*/  ISETP.GE.AND P0, PT, R49, RZ, PT ;  /* 0x000000ff3100720c */ /* 0x000fc60003f06270 */
[----:B------:R-:W-:Y:S01]  /*24b0*/  IMAD.X R47, RZ, RZ, R49, P1 ;  /* 0x000000ffff2f7224 */ /* 0x000fe200008e0631 */
[----:B------:R-:W-:Y:S01]  /*24c0*/  SEL R22, R23, R48, !P0 ;  /* 0x0000003017167207 */ /* 0x000fe20004000000 */
[----:B------:R-:W-:-:S04]  /*24d0*/  IMAD.WIDE.U32 R78, R63, 0x28, R80 ;  /* 0x000000283f4e7825 */ /* 0x000fc800078e0050 */
[----:B------:R-:W-:Y:S01]  /*24e0*/  FADD R77, -R74, R77 ;  /* 0x0000004d4a4d7221 */ /* 0x000fe20000000100 */
[----:B------:R-:W-:Y:S02]  /*24f0*/  SEL R23, R47, R49, !P0 ;  /* 0x000000312f177207 */ /* 0x000fe40004000000 */
[----:B------:R-:W-:Y:S01]  /*2500*/  IADD3 R47, P1, R50, 0x5, RZ ;  /* 0x00000005322f7810 */ /* 0x000fe20007f3e0ff */
[----:B------:R-:W-:Y:S02]  /*2510*/  IMAD.IADD R79, R90, 0x1, R79 ;  /* 0x000000015a4f7824 */ /* 0x000fe400078e024f */
[----:B------:R-:W-:Y:S01]  /*2520*/  FFMA R53, R53, R77, R74 ;  /* 0x0000004d35357223 */ /* 0x000fe2000000004a */
[----:B------:R-:W-:Y:S01]  /*2530*/  ISETP.GE.AND P0, PT, R51, RZ, PT ;  /* 0x000000ff3300720c */ /* 0x000fe20003f06270 */
[----:B------:R-:W-:Y:S01]  /*2540*/  IMAD.WIDE.U32 R76, R63, 0x28, R84 ;  /* 0x000000283f4c7825 */ /* 0x000fe200078e0054 */
[----:B------:R-:W-:Y:S02]  /*2550*/  IADD3.X R49, RZ, R51, RZ, P1, !PT ;  /* 0x00000033ff317210 */ /* 0x000fe40000ffe4ff */
[----:B------:R-:W-:Y:S01]  /*2560*/  SEL R47, R47, R50, !P0 ;  /* 0x000000322f2f7207 */ /* 0x000fe20004000000 */
[----:B------:R-:W-:Y:S01]  /*2570*/  IMAD.WIDE R78, R73, 0x4, R78 ;  /* 0x00000004494e7825 */ /* 0x000fe200078e024e */
[----:B------:R-:W-:-:S02]  /*2580*/  SEL R50, R49, R51, !P0 ;  /* 0x0000003331327207 */ /* 0x000fc40004000000 */
[----:B------:R-:W-:Y:S02]  /*2590*/  IADD3 R77, R90, R77, RZ ;  /* 0x0000004d5a4d7210 */ /* 0x000fe40007ffe0ff */
[----:B-----5:R-:W-:Y:S01]  /*25a0*/  IADD3 R51, P1, R96, 0x5, RZ ;  /* 0x0000000560337810 */ /* 0x020fe20007f3e0ff */
[----:B------:R0:W2:Y:S01]  /*25b0*/  LDG.E.EL R48, desc[UR6][R78.64] ;  /* 0x000000064e307981 */ /* 0x0000a2000c2e1900 */
[----:B------:R-:W-:Y:S01]  /*25c0*/  ISETP.GE.AND P0, PT, R97, RZ, PT ;  /* 0x000000ff6100720c */ /* 0x000fe20003f06270 */
[----:B------:R-:W-:-:S04]  /*25d0*/  IMAD.WIDE R76, R73, 0x4, R76 ;  /* 0x00000004494c7825 */ /* 0x000fc800078e024c */
[----:B------:R-:W-:Y:S02]  /*25e0*/  IMAD.X R89, RZ, RZ, R97, P1 ;  /* 0x000000ffff597224 */ /* 0x000fe400008e0661 */
[----:B0-----:R-:W-:Y:S01]  /*25f0*/  IMAD.WIDE.U32 R78, R65, 0x28, R34 ;  /* 0x00000028414e7825 */ /* 0x001fe200078e0022 */
[----:B------:R-:W-:Y:S01]  /*2600*/  SEL R51, R51, R96, !P0 ;  /* 0x0000006033337207 */ /* 0x000fe20004000000 */
[----:B------:R0:W4:Y:S01]  /*2610*/  LDG.E.EL R35, desc[UR6][R76.64] ;  /* 0x000000064c237981 */ /* 0x000122000c2e1900 */
[----:B------:R-:W-:Y:S02]  /*2620*/  SEL R96, R89, R97, !P0 ;  /* 0x0000006159607207 */ /* 0x000fe40004000000 */
[----:B------:R-:W-:Y:S01]  /*2630*/  IADD3 R79, R79, R88, RZ ;  /* 0x000000584f4f7210 */ /* 0x000fe20007ffe0ff */
[----:B------:R-:W-:-:S04]  /*2640*/  IMAD.WIDE.U32 R98, R65, 0x28, R40 ;  /* 0x0000002841627825 */ /* 0x000fc800078e0028 */
[----:B------:R-:W-:Y:S01]  /*2650*/  IMAD.WIDE R40, R73, 0x4, R78 ;  /* 0x0000000449287825 */ /* 0x000fe200078e024e */
[----:B0-----:R-:W-:-:S03]  /*2660*/  LEA R76, P0, R62, UR4, 0x2 ;  /* 0x000000043e4c7c11 */ /* 0x001fc6000f8010ff */
[----:B------:R-:W-:Y:S02]  /*2670*/  IMAD.IADD R101, R101, 0x1, R90 ;  /* 0x0000000165657824 */ /* 0x000fe400078e025a */
[----:B------:R-:W-:Y:S01]  /*2680*/  IMAD.WIDE.U32 R78, R65, 0x28, R80 ;  /* 0x00000028414e7825 */ /* 0x000fe200078e0050 */
[----:B------:R-:W-:Y:S01]  /*2690*/  LEA.HI.X R77, R62, UR5, R67, 0x2, P0 ;  /* 0x000000053e4d7c11 */ /* 0x000fe200080f1443 */
[----:B------:R-:W5:Y:S02]  /*26a0*/  LDG.E.EL R41, desc[UR6][R40.64] ;  /* 0x0000000628297981 */ /* 0x000f64000c2e1900 */
[----:B------:R-:W-:Y:S01]  /*26b0*/  IMAD.WIDE R100, R73, 0x4, R100 ;  /* 0x0000000449647825 */ /* 0x000fe200078e0264 */
[----:B------:R-:W-:-:S03]  /*26c0*/  IADD3 R79, R88, R79, RZ ;  /* 0x0000004f584f7210 */ /* 0x000fc60007ffe0ff */
[----:B------:R-:W-:Y:S01]  /*26d0*/  IMAD.WIDE.U32 R80, R63, 0x28, R76 ;  /* 0x000000283f507825 */ /* 0x000fe200078e004c */
[----:B------:R0:W2:Y:S03]  /*26e0*/  LDG.E.EL R49, desc[UR6][R100.64] ;  /* 0x0000000664317981 */ /* 0x0000a6000c2e1900 */
[----:B------:R-:W-:Y:S01]  /*26f0*/  IMAD.IADD R99, R88, 0x1, R99 ;  /* 0x0000000158637824 */ /* 0x000fe200078e0263 */
[----:B------:R-:W-:Y:S01]  /*2700*/  IADD3 R81, R90, R81, RZ ;  /* 0x000000515a517210 */ /* 0x000fe20007ffe0ff */
[----:B------:R-:W-:-:S04]  /*2710*/  IMAD.WIDE R98, R73, 0x4, R98 ;  /* 0x0000000449627825 */ /* 0x000fc800078e0262 */
[----:B0-----:R-:W-:Y:S01]  /*2720*/  IMAD.WIDE R100, R73, 0x4, R78 ;  /* 0x0000000449647825 */ /* 0x001fe200078e024e */
[C---:B------:R-:W-:Y:S01]  /*2730*/  LEA R78, P0, R30.reuse, UR4, 0x2 ;  /* 0x000000041e4e7c11 */ /* 0x040fe2000f8010ff */
[----:B------:R0:W2:Y:S02]  /*2740*/  LDG.E.EL R34, desc[UR6][R98.64] ;  /* 0x0000000662227981 */ /* 0x0000a4000c2e1900 */
[----:B------:R-:W-:Y:S01]  /*2750*/  IMAD.WIDE.U32 R84, R65, 0x28, R84 ;  /* 0x0000002841547825 */ /* 0x000fe200078e0054 */
[----:B------:R-:W-:Y:S01]  /*2760*/  LEA.HI.X R79, R30, UR5, R31, 0x2, P0 ;  /* 0x000000051e4f7c11 */ /* 0x000fe200080f141f */
[----:B------:R-:W5:Y:S02]  /*2770*/  LDG.E.EL R62, desc[UR6][R100.64] ;  /* 0x00000006643e7981 */ /* 0x000f64000c2e1900 */
[----:B------:R-:W-:-:S04]  /*2780*/  IMAD.WIDE R80, R73, 0x4, R80 ;  /* 0x0000000449507825 */ /* 0x000fc800078e0250 */
[----:B0-----:R-:W-:Y:S01]  /*2790*/  IMAD.WIDE R98, R11, 0x4, R86 ;  /* 0x000000040b627825 */ /* 0x001fe200078e0256 */
[----:B------:R0:W2:Y:S03]  /*27a0*/  LDG.E.EL R67, desc[UR6][R80.64] ;  /* 0x0000000650437981 */ /* 0x0000a6000c2e1900 */
[----:B------:R-:W-:Y:S01]  /*27b0*/  IMAD.IADD R85, R88, 0x1, R85 ;  /* 0x0000000158557824 */ /* 0x000fe200078e0255 */
[----:B------:R1:W2:Y:S01]  /*27c0*/  LDG.E.EL R40, desc[UR6][R98.64] ;  /* 0x0000000662287981 */ /* 0x0002a2000c2e1900 */
[----:B------:R-:W-:Y:S01]  /*27d0*/  IMAD.WIDE.U32 R86, R63, 0x28, R78 ;  /* 0x000000283f567825 */ /* 0x000fe200078e004e */
[----:B0-----:R-:W-:-:S03]  /*27e0*/  LEA R80, P0, R16, UR4, 0x2 ;  /* 0x0000000410507c11 */ /* 0x001fc6000f8010ff */
[----:B------:R-:W-:Y:S01]  /*27f0*/  IMAD.WIDE R30, R73, 0x4, R84 ;  /* 0x00000004491e7825 */ /* 0x000fe200078e0254 */
[----:B------:R-:W-:Y:S02]  /*2800*/  IADD3 R87, R90, R87, RZ ;  /* 0x000000575a577210 */ /* 0x000fe40007ffe0ff */
[----:B------:R-:W-:Y:S01]  /*2810*/  LEA.HI.X R81, R16, UR5, R17, 0x2, P0 ;  /* 0x0000000510517c11 */ /* 0x000fe200080f1411 */
[----:B------:R-:W-:Y:S01]  /*2820*/  IMAD.WIDE.U32 R84, R65, 0x28, R78 ;  /* 0x0000002841547825 */ /* 0x000fe200078e004e */
[C---:B------:R-:W-:Y:S01]  /*2830*/  LEA R78, P1, R18.reuse, UR4, 0x2 ;  /* 0x00000004124e7c11 */ /* 0x040fe2000f8210ff */
[----:B------:R-:W2:Y:S01]  /*2840*/  LDG.E.EL R31, desc[UR6][R30.64] ;  /* 0x000000061e1f7981 */ /* 0x000ea2000c2e1900 */
[----:B---3--:R-:W-:Y:S01]  /*2850*/  IADD3 R17, P2, R38, 0x5, RZ ;  /* 0x0000000526117810 */ /* 0x008fe20007f5e0ff */
[----:B------:R-:W-:Y:S01]  /*2860*/  IMAD.WIDE R86, R73, 0x4, R86 ;  /* 0x0000000449567825 */ /* 0x000fe200078e0256 */
[----:B------:R-:W-:Y:S01]  /*2870*/  LEA.HI.X R79, R18, UR5, R19, 0x2, P1 ;  /* 0x00000005124f7c11 */ /* 0x000fe200088f1413 */
[----:B------:R-:W-:Y:S01]  /*2880*/  ULDC.64 UR4, c[0x0][0x2a0] ;  /* 0x0000a80000047ab9 */ /* 0x000fe20000000a00 */
[----:B------:R-:W-:-:S02]  /*2890*/  ISETP.GE.AND P0, PT, R39, RZ, PT ;  /* 0x000000ff2700720c */ /* 0x000fc40003f06270 */
[----:B------:R-:W-:Y:S01]  /*28a0*/  IADD3.X R19, RZ, R39, RZ, P2, !PT ;  /* 0x00000027ff137210 */ /* 0x000fe200017fe4ff */
[----:B------:R-:W-:Y:S01]  /*28b0*/  IMAD.IADD R85, R88, 0x1, R85 ;  /* 0x0000000158557824 */ /* 0x000fe200078e0255 */
[----:B------:R-:W-:Y:S01]  /*28c0*/  SEL R38, R17, R38, !P0 ;  /* 0x0000002611267207 */ /* 0x000fe20004000000 */
[----:B------:R0:W3:Y:S01]  /*28d0*/  LDG.E.EL R30, desc[UR6][R86.64] ;  /* 0x00000006561e7981 */ /* 0x0000e2000c2e1900 */
[----:B------:R-:W-:Y:S01]  /*28e0*/  SEL R39, R19, R39, !P0 ;  /* 0x0000002713277207 */ /* 0x000fe20004000000 */
[----:B------:R-:W-:-:S04]  /*28f0*/  IMAD.WIDE.U32 R18, R65, 0x28, R78 ;  /* 0x0000002841127825 */ /* 0x000fc800078e004e */
[----:B-1----:R-:W-:-:S04]  /*2900*/  IMAD.WIDE R98, R73, 0x4, R84 ;  /* 0x0000000449627825 */ /* 0x002fc800078e0254 */
[C---:B0-----:R-:W-:Y:S01]  /*2910*/  IMAD.WIDE.U32 R86, R63.reuse, 0x28, R78 ;  /* 0x000000283f567825 */ /* 0x041fe200078e004e */
[C---:B------:R-:W-:Y:S01]  /*2920*/  LEA R78, P0, R20.reuse, UR4, 0x2 ;  /* 0x00000004144e7c11 */ /* 0x040fe2000f8010ff */
[----:B------:R-:W2:Y:S02]  /*2930*/  LDG.E.EL R70, desc[UR6][R98.64] ;  /* 0x0000000662467981 */ /* 0x000ea4000c2e1900 */
[----:B------:R-:W-:Y:S01]  /*2940*/  IMAD.WIDE.U32 R84, R63, 0x28, R80 ;  /* 0x000000283f547825 */ /* 0x000fe200078e0050 */
[----:B------:R-:W-:-:S03]  /*2950*/  LEA.HI.X R79, R20, UR5, R21, 0x2, P0 ;  /* 0x00000005144f7c11 */ /* 0x000fc600080f1415 */
[----:B------:R-:W-:Y:S01]  /*2960*/  IMAD.WIDE.U32 R16, R65, 0x28, R80 ;  /* 0x0000002841107825 */ /* 0x000fe200078e0050 */
[----:B------:R-:W-:-:S04]  /*2970*/  LEA R80, P0, R22, UR4, 0x2 ;  /* 0x0000000416507c11 */ /* 0x000fc8000f8010ff */
[----:B------:R-:W-:Y:S01]  /*2980*/  LEA.HI.X R81, R22, UR5, R23, 0x2, P0 ;  /* 0x0000000516517c11 */ /* 0x000fe200080f1417 */
[----:B------:R-:W-:Y:S01]  /*2990*/  IMAD.MOV.U32 R100, RZ, RZ, R16 ;  /* 0x000000ffff647224 */ /* 0x000fe200078e0010 */
[----:B------:R-:W-:Y:S01]  /*29a0*/  IADD3 R101, R88, R17, RZ ;  /* 0x0000001158657210 */ /* 0x000fe20007ffe0ff */
[----:B------:R-:W-:Y:S02]  /*29b0*/  IMAD R92, R92, 0x14, RZ ;  /* 0x000000145c5c7824 */ /* 0x000fe400078e02ff */
[----:B------:R-:W-:-:S04]  /*29c0*/  IMAD.WIDE.U32 R16, R29, 0x14, R80 ;  /* 0x000000141d107825 */ /* 0x000fc800078e0050 */
[----:B------:R-:W-:Y:S01]  /*29d0*/  IMAD.WIDE.U32 R20, R29, 0x14, R78 ;  /* 0x000000141d147825 */ /* 0x000fe200078e004e */
[----:B------:R-:W-:-:S03]  /*29e0*/  IADD3 R17, R92, R17, RZ ;  /* 0x000000115c117210 */ /* 0x000fc60007ffe0ff */
[----:B------:R-:W-:Y:S01]  /*29f0*/  IMAD R63, R5, 0x19, RZ ;  /* 0x00000019053f7824 */ /* 0x000fe200078e02ff */
[----:B------:R-:W-:Y:S02]  /*2a00*/  IADD3 R23, R92, R21, RZ ;  /* 0x000000155c177210 */ /* 0x000fe40007ffe0ff */
[----:B------:R-:W-:Y:S01]  /*2a10*/  MOV R22, R20 ;  /* 0x0000001400167202 */ /* 0x000fe20000000f00 */
[----:B------:R-:W-:Y:S01]  /*2a20*/  IMAD.WIDE R102, R63, 0x4, R16 ;  /* 0x000000043f667825 */ /* 0x000fe200078e0210 */
[----:B------:R-:W0:Y:S03]  /*2a30*/  LDC.64 R20, c[0x0][0x2b0] ;  /* 0x0000ac00ff147b82 */ /* 0x000e260000000a00 */
[----:B------:R-:W-:-:S04]  /*2a40*/  IMAD.WIDE.U32 R76, R65, 0x28, R76 ;  /* 0x00000028414c7825 */ /* 0x000fc800078e004c */
[----:B------:R-:W-:-:S04]  /*2a50*/  IMAD.WIDE R16, R6, 0x8, R42 ;  /* 0x0000000806107825 */ /* 0x000fc800078e022a */
[C---:B------:R-:W-:Y:S02]  /*2a60*/  IMAD.IADD R77, R88.reuse, 0x1, R77 ;  /* 0x00000001584d7824 */ /* 0x040fe400078e024d */
[----:B------:R-:W-:Y:S01]  /*2a70*/  IMAD.IADD R89, R88, 0x1, R19 ;  /* 0x0000000158597824 */ /* 0x000fe200078e0213 */
[----:B------:R-:W-:Y:S02]  /*2a80*/  MOV R88, R18 ;  /* 0x0000001200587202 */ /* 0x000fe40000000f00 */
[----:B------:R-:W2:Y:S01]  /*2a90*/  LDG.E.EL.128 R16, desc[UR6][R16.64] ;  /* 0x0000000610107981 */ /* 0x000ea2000c2e1d00 */
[----:B------:R-:W-:Y:S01]  /*2aa0*/  IMAD.IADD R85, R90, 0x1, R85 ;  /* 0x000000015a557824 */ /* 0x000fe200078e0255 */
[----:B------:R-:W-:Y:S01]  /*2ab0*/  IADD3 R91, R90, R87, RZ ;  /* 0x000000575a5b7210 */ /* 0x000fe20007ffe0ff */
[----:B------:R-:W-:-:S04]  /*2ac0*/  IMAD.WIDE R76, R73, 0x4, R76 ;  /* 0x00000004494c7825 */ /* 0x000fc800078e024c */
[----:B------:R-:W-:Y:S02]  /*2ad0*/  IMAD.MOV.U32 R90, RZ, RZ, R86 ;  /* 0x000000ffff5a7224 */ /* 0x000fe400078e0056 */
[----:B------:R-:W-:Y:S01]  /*2ae0*/  IMAD.WIDE R86, R63, 0x4, R22 ;  /* 0x000000043f567825 */ /* 0x000fe200078e0216 */
[----:B------:R-:W3:Y:S03]  /*2af0*/  LDG.E.EL R77, desc[UR6][R76.64] ;  /* 0x000000064c4d7981 */ /* 0x000ee6000c2e1900 */
[----:B0-----:R-:W-:Y:S02]  /*2b00*/  IMAD.WIDE R20, R6, 0x4, R20 ;  /* 0x0000000406147825 */ /* 0x001fe400078e0214 */
[----:B------:R-:W3:Y:S02]  /*2b10*/  LDG.E.EL R87, desc[UR6][R86.64] ;  /* 0x0000000656577981 */ /* 0x000ee4000c2e1900 */
[----:B------:R-:W-:-:S02]  /*2b20*/  IMAD R96, R96, 0x14, RZ ;  /* 0x0000001460607824 */ /* 0x000fc400078e02ff */
[----:B------:R-:W3:Y:S04]  /*2b30*/  LDG.E.EL.128 R20, desc[UR6][R20.64] ;  /* 0x0000000614147981 */ /* 0x000ee8000c2e1d00 */
[----:B------:R0:W3:Y:S01]  /*2b40*/  LDG.E.EL R76, desc[UR6][R102.64] ;  /* 0x00000006664c7981 */ /* 0x0000e2000c2e1900 */
[----:B------:R-:W-:-:S05]  /*2b50*/  IMAD.WIDE.U32 R78, R51, 0x14, R78 ;  /* 0x00000014334e7825 */ /* 0x000fca00078e004e */
[----:B------:R-:W-:Y:S01]  /*2b60*/  IADD3 R79, R96, R79, RZ ;  /* 0x0000004f604f7210 */ /* 0x000fe20007ffe0ff */
[----:B0-----:R-:W-:-:S04]  /*2b70*/  IMAD.WIDE.U32 R102, R51, 0x14, R80 ;  /* 0x0000001433667825 */ /* 0x001fc800078e0050 */
[----:B------:R-:W-:Y:S02]  /*2b80*/  IMAD.IADD R103, R96, 0x1, R103 ;  /* 0x0000000160677824 */ /* 0x000fe400078e0267 */
[----:B------:R-:W-:-:S04]  /*2b90*/  IMAD.WIDE R98, R73, 0x4, R88 ;  /* 0x0000000449627825 */ /* 0x000fc800078e0258 */
[C---:B------:R-:W-:Y:S01]  /*2ba0*/  IMAD.WIDE R88, R63.reuse, 0x4, R78 ;  /* 0x000000043f587825 */ /* 0x040fe200078e024e */
[----:B------:R-:W4:Y:S03]  /*2bb0*/  LDG.E.EL R81, desc[UR6][R98.64] ;  /* 0x0000000662517981 */ /* 0x000f26000c2e1900 */
[----:B------:R-:W-:Y:S02]  /*2bc0*/  IMAD.WIDE R102, R63, 0x4, R102 ;  /* 0x000000043f667825 */ /* 0x000fe400078e0266 */
[----:B------:R-:W4:Y:S04]  /*2bd0*/  LDG.E.EL R89, desc[UR6][R88.64] ;  /* 0x0000000658597981 */ /* 0x000f28000c2e1900 */
[----:B------:R-:W4:Y:S01]  /*2be0*/  LDG.E.EL R80, desc[UR6][R102.64] ;  /* 0x0000000666507981 */ /* 0x000f22000c2e1900 */
[----:B------:R-:W-:-:S04]  /*2bf0*/  IMAD.WIDE R84, R73, 0x4, R84 ;  /* 0x0000000449547825 */ /* 0x000fc800078e0254 */
[C---:B------:R-:W-:Y:S01]  /*2c00*/  IMAD.WIDE R90, R73.reuse, 0x4, R90 ;  /* 0x00000004495a7825 */ /* 0x040fe200078e025a */
[----:B------:R0:W4:Y:S03]  /*2c10*/  LDG.E.EL R6, desc[UR6][R84.64] ;  /* 0x0000000654067981 */ /* 0x000126000c2e1900 */
[----:B------:R-:W-:Y:S01]  /*2c20*/  IMAD.WIDE R100, R73, 0x4, R100 ;  /* 0x0000000449647825 */ /* 0x000fe200078e0264 */
[----:B------:R1:W4:Y:S01]  /*2c30*/  LDG.E.EL R65, desc[UR6][R90.64] ;  /* 0x000000065a417981 */ /* 0x000322000c2e1900 */
[----:B------:R-:W1:Y:S02]  /*2c40*/  LDC.64 R72, c[0x0][0x2c0] ;  /* 0x0000b000ff487b82 */ /* 0x000e640000000a00 */
[C---:B------:R-:W-:Y:S01]  /*2c50*/  IMAD.WIDE R78, R12.reuse, 0x8, R42 ;  /* 0x000000080c4e7825 */ /* 0x040fe200078e022a */
[----:B------:R1:W4:Y:S05]  /*2c60*/  LDG.E.EL R74, desc[UR6][R100.64] ;  /* 0x00000006644a7981 */ /* 0x00032a000c2e1900 */
[----:B0-----:R-:W0:Y:S01]  /*2c70*/  LDC.64 R84, c[0x0][0x250] ;  /* 0x00009400ff547b82 */ /* 0x001e220000000a00 */
[----:B-1----:R-:W-:-:S04]  /*2c80*/  IMAD.WIDE R90, R12, 0x8, R82 ;  /* 0x000000080c5a7825 */ /* 0x002fc800078e0252 */
[----:B------:R-:W-:-:S04]  /*2c90*/  IMAD.WIDE R100, R10, 0x4, R72 ;  /* 0x000000040a647825 */ /* 0x000fc800078e0248 */
[----:B------:R-:W-:-:S04]  /*2ca0*/  IMAD.WIDE R98, R11, 0x4, R72 ;  /* 0x000000040b627825 */ /* 0x000fc800078e0248 */
[----:B0-----:R-:W-:-:S04]  /*2cb0*/  IMAD.WIDE R82, R11, 0x4, R84 ;  /* 0x000000040b527825 */ /* 0x001fc800078e0254 */
[----:B------:R-:W-:Y:S02]  /*2cc0*/  IMAD.WIDE R84, R10, 0x4, R84 ;  /* 0x000000040a547825 */ /* 0x000fe400078e0254 */
[----:B------:R0:W4:Y:S02]  /*2cd0*/  LDG.E.EL R10, desc[UR6][R100.64] ;  /* 0x00000006640a7981 */ /* 0x000124000c2e1900 */
[----:B-----5:R-:W-:Y:S02]  /*2ce0*/  FADD R62, -R41, R62 ;  /* 0x0000003e293e7221 */ /* 0x020fe40000000100 */
[----:B------:R-:W5:Y:S01]  /*2cf0*/  LDG.E.EL R83, desc[UR6][R82.64] ;  /* 0x0000000652537981 */ /* 0x000f62000c2e1900 */
[----:B------:R-:W-:Y:S02]  /*2d00*/  IMAD R39, R39, 0x14, RZ ;  /* 0x0000001427277824 */ /* 0x000fe400078e02ff */
[----:B------:R-:W-:Y:S01]  /*2d10*/  IMAD R94, R94, 0x14, RZ ;  /* 0x000000145e5e7824 */ /* 0x000fe200078e02ff */
[----:B------:R-:W5:Y:S01]  /*2d20*/  LDG.E.EL R85, desc[UR6][R84.64] ;  /* 0x0000000654557981 */ /* 0x000f62000c2e1900 */
[----:B--2---:R-:W-:-:S02]  /*2d30*/  IADD3 R43, P1, R16, 0x5, RZ ;  /* 0x00000005102b7810 */ /* 0x004fc40007f3e0ff */
[----:B------:R-:W-:Y:S02]  /*2d40*/  ISETP.GE.AND P0, PT, R17, RZ, PT ;  /* 0x000000ff1100720c */ /* 0x000fe40003f06270 */
[----:B------:R-:W-:Y:S02]  /*2d50*/  IADD3.X R93, RZ, R17, RZ, P1, !PT ;  /* 0x00000011ff5d7210 */ /* 0x000fe40000ffe4ff */
[----:B------:R-:W-:Y:S02]  /*2d60*/  SEL R12, R43, R16, !P0 ;  /* 0x000000102b0c7207 */ /* 0x000fe40004000000 */
[----:B------:R-:W-:Y:S02]  /*2d70*/  SEL R93, R93, R17, !P0 ;  /* 0x000000115d5d7207 */ /* 0x000fe40004000000 */
[----:B------:R-:W-:-:S04]  /*2d80*/  LEA R42, P0, R64, UR4, 0x2 ;  /* 0x00000004402a7c11 */ /* 0x000fc8000f8010ff */
[----:B------:R-:W-:Y:S02]  /*2d90*/  LEA.HI.X R43, R64, UR5, R71, 0x2, P0 ;  /* 0x00000005402b7c11 */ /* 0x000fe400080f1447 */
[----:B------:R-:W-:-:S04]  /*2da0*/  LEA R72, P0, R12, UR4, 0x2 ;  /* 0x000000040c487c11 */ /* 0x000fc8000f8010ff */
[----:B------:R-:W-:Y:S01]  /*2db0*/  LEA.HI.X R73, R12, UR5, R93, 0x2, P0 ;  /* 0x000000050c497c11 */ /* 0x000fe200080f145d */
[----:B---3--:R-:W-:Y:S01]  /*2dc0*/  FADD R11, -R87, R76 ;  /* 0x0000004c570b7221 */ /* 0x008fe20000000100 */
[C---:B------:R-:W-:Y:S01]  /*2dd0*/  IMAD.WIDE.U32 R16, R29.reuse, 0x14, R42 ;  /* 0x000000141d107825 */ /* 0x040fe200078e002a */
[----:B------:R-:W2:Y:S03]  /*2de0*/  LDG.E.EL R12, desc[UR6][R98.64] ;  /* 0x00000006620c7981 */ /* 0x000ea6000c2e1900 */
[----:B------:R-:W-:Y:S01]  /*2df0*/  FFMA R11, R22, R11, R87 ;  /* 0x0000000b160b7223 */ /* 0x000fe20000000057 */
[----:B------:R-:W-:Y:S01]  /*2e00*/  IMAD.WIDE.U32 R86, R29, 0x14, R72 ;  /* 0x000000141d567825 */ /* 0x000fe200078e0048 */
[----:B------:R-:W-:-:S03]  /*2e10*/  IADD3 R17, R17, R92, RZ ;  /* 0x0000005c11117210 */ /* 0x000fc60007ffe0ff */
[----:B------:R-:W-:Y:S02]  /*2e20*/  IMAD.IADD R87, R92, 0x1, R87 ;  /* 0x000000015c577824 */ /* 0x000fe400078e0257 */
[----:B0-----:R-:W-:-:S04]  /*2e30*/  IMAD.WIDE R100, R63, 0x4, R16 ;  /* 0x000000043f647825 */ /* 0x001fc800078e0210 */
[----:B------:R-:W-:Y:S01]  /*2e40*/  IMAD.WIDE R86, R63, 0x4, R86 ;  /* 0x000000043f567825 */ /* 0x000fe200078e0256 */
[----:B------:R0:W3:Y:S04]  /*2e50*/  LDG.E.EL R17, desc[UR6][R100.64] ;  /* 0x0000000664117981 */ /* 0x0000e8000c2e1900 */
[----:B------:R-:W3:Y:S01]  /*2e60*/  LDG.E.EL R16, desc[UR6][R86.64] ;  /* 0x0000000656107981 */ /* 0x000ee2000c2e1900 */
[----:B----4-:R-:W-:-:S04]  /*2e70*/  FADD R80, -R89, R80 ;  /* 0x0000005059507221 */ /* 0x010fc80000000100 */
[----:B------:R-:W-:Y:S01]  /*2e80*/  FFMA R80, R22, R80, R89 ;  /* 0x0000005016507223 */ /* 0x000fe20000000059 */
[----:B------:R-:W-:-:S05]  /*2e90*/  IMAD.WIDE.U32 R88, R51, 0x14, R42 ;  /* 0x0000001433587825 */ /* 0x000fca00078e002a */
[----:B------:R-:W-:-:S03]  /*2ea0*/  IADD3 R89, R89, R96, RZ ;  /* 0x0000006059597210 */ /* 0x000fc60007ffe0ff */
[----:B0-----:R-:W-:-:S04]  /*2eb0*/  IMAD.WIDE R100, R63, 0x4, R88 ;  /* 0x000000043f647825 */ /* 0x001fc800078e0258 */
[----:B------:R-:W-:Y:S01]  /*2ec0*/  IMAD.WIDE.U32 R88, R51, 0x14, R72 ;  /* 0x0000001433587825 */ /* 0x000fe200078e0048 */
[----:B------:R0:W4:Y:S04]  /*2ed0*/  LDG.E.EL R71, desc[UR6][R100.64] ;  /* 0x0000000664477981 */ /* 0x000128000c2e1900 */
[----:B------:R-:W-:-:S03]  /*2ee0*/  IADD3 R89, R96, R89, RZ ;  /* 0x0000005960597210 */ /* 0x000fc60007ffe0ff */
[----:B0-----:R-:W-:-:S06]  /*2ef0*/  IMAD.WIDE R100, R63, 0x4, R88 ;  /* 0x000000043f647825 */ /* 0x001fcc00078e0258 */
[----:B------:R-:W4:Y:S01]  /*2f00*/  LDG.E.EL R100, desc[UR6][R100.64] ;  /* 0x0000000664647981 */ /* 0x000f22000c2e1900 */
[----:B------:R-:W-:Y:S02]  /*2f10*/  IADD3 R87, P1, R18, 0x5, RZ ;  /* 0x0000000512577810 */ /* 0x000fe40007f3e0ff */
[----:B------:R-:W-:-:S03]  /*2f20*/  ISETP.GE.AND P0, PT, R19, RZ, PT ;  /* 0x000000ff1300720c */ /* 0x000fc60003f06270 */
[----:B------:R-:W-:Y:S01]  /*2f30*/  IMAD.X R93, RZ, RZ, R19, P1 ;  /* 0x000000ffff5d7224 */ /* 0x000fe200008e0613 */
[----:B------:R-:W-:-:S04]  /*2f40*/  SEL R18, R87, R18, !P0 ;  /* 0x0000001257127207 */ /* 0x000fc80004000000 */
[----:B------:R-:W-:Y:S02]  /*2f50*/  SEL R19, R93, R19, !P0 ;  /* 0x000000135d137207 */ /* 0x000fe40004000000 */
[----:B------:R-:W-:-:S04]  /*2f60*/  LEA R86, P0, R68, UR4, 0x2 ;  /* 0x0000000444567c11 */ /* 0x000fc8000f8010ff */
[----:B------:R-:W-:Y:S02]  /*2f70*/  LEA.HI.X R87, R68, UR5, R75, 0x2, P0 ;  /* 0x0000000544577c11 */ /* 0x000fe400080f144b */
[----:B------:R-:W-:-:S04]  /*2f80*/  LEA R88, P0, R18, UR4, 0x2 ;  /* 0x0000000412587c11 */ /* 0x000fc8000f8010ff */
[----:B------:R-:W-:Y:S01]  /*2f90*/  LEA.HI.X R89, R18, UR5, R19, 0x2, P0 ;  /* 0x0000000512597c11 */ /* 0x000fe200080f1413 */
[----:B------:R-:W-:-:S05]  /*2fa0*/  IMAD.WIDE.U32 R98, R29, 0x14, R86 ;  /* 0x000000141d627825 */ /* 0x000fca00078e0056 */
[----:B------:R-:W-:-:S03]  /*2fb0*/  IADD3 R99, R92, R99, RZ ;  /* 0x000000635c637210 */ /* 0x000fc60007ffe0ff */
[----:B------:R-:W-:-:S05]  /*2fc0*/  IMAD.WIDE R98, R63, 0x4, R98 ;  /* 0x000000043f627825 */ /* 0x000fca00078e0262 */
[----:B------:R0:W2:Y:S01]  /*2fd0*/  LDG.E.EL R68, desc[UR6][R98.64] ;  /* 0x0000000662447981 */ /* 0x0000a2000c2e1900 */
[----:B---3--:R-:W-:-:S04]  /*2fe0*/  FADD R16, -R17, R16 ;  /* 0x0000001011107221 */ /* 0x008fc80000000100 */
[----:B------:R-:W-:Y:S01]  /*2ff0*/  FFMA R75, R20, R16, R17 ;  /* 0x00000010144b7223 */ /* 0x000fe20000000011 */
[----:B------:R-:W-:-:S05]  /*3000*/  IMAD.WIDE.U32 R16, R29, 0x14, R88 ;  /* 0x000000141d107825 */ /* 0x000fca00078e0058 */
[----:B------:R-:W-:-:S03]  /*3010*/  IADD3 R17, R92, R17, RZ ;  /* 0x000000115c117210 */ /* 0x000fc60007ffe0ff */
[----:B------:R-:W-:-:S04]  /*3020*/  IMAD.WIDE R102, R63, 0x4, R16 ;  /* 0x000000043f667825 */ /* 0x000fc800078e0210 */
[----:B------:R-:W-:Y:S01]  /*3030*/  IMAD.WIDE.U32 R16, R51, 0x14, R86 ;  /* 0x0000001433107825 */ /* 0x000fe200078e0056 */
[----:B------:R-:W2:Y:S03]  /*3040*/  LDG.E.EL R19, desc[UR6][R102.64] ;  /* 0x0000000666137981 */ /* 0x000ea6000c2e1900 */
[----:B------:R-:W-:Y:S02]  /*3050*/  IMAD.IADD R17, R96, 0x1, R17 ;  /* 0x0000000160117824 */ /* 0x000fe400078e0211 */
[----:B0-----:R-:W-:-:S04]  /*3060*/  IMAD.WIDE R98, R63, 0x4, R16 ;  /* 0x000000043f627825 */ /* 0x001fc800078e0210 */
[----:B------:R-:W-:Y:S01]  /*3070*/  IMAD.WIDE.U32 R16, R51, 0x14, R88 ;  /* 0x0000001433107825 */ /* 0x000fe200078e0058 */
[----:B------:R0:W3:Y:S04]  /*3080*/  LDG.E.EL R18, desc[UR6][R98.64] ;  /* 0x0000000662127981 */ /* 0x0000e8000c2e1900 */
[----:B------:R-:W-:Y:S01]  /*3090*/  IADD3 R17, R96, R17, RZ ;  /* 0x0000001160117210 */ /* 0x000fe20007ffe0ff */
[----:B----4-:R-:W-:Y:S02]  /*30a0*/  FADD R64, -R71, R100 ;  /* 0x0000006447407221 */ /* 0x010fe40000000100 */
[----:B------:R-:W-:-:S06]  /*30b0*/  IMAD.WIDE R100, R63, 0x4, R16 ;  /* 0x000000043f647825 */ /* 0x000fcc00078e0210 */
[----:B------:R-:W3:Y:S01]  /*30c0*/  LDG.E.EL R101, desc[UR6][R100.64] ;  /* 0x0000000664657981 */ /* 0x000ee2000c2e1900 */
[----:B------:R-:W-:-:S04]  /*30d0*/  LEA R16, P0, R45, UR4, 0x2 ;  /* 0x000000042d107c11 */ /* 0x000fc8000f8010ff */
[----:B------:R-:W-:Y:S01]  /*30e0*/  LEA.HI.X R17, R45, UR5, R46, 0x2, P0 ;  /* 0x000000052d117c11 */ /* 0x000fe200080f142e */
[----:B------:R-:W-:Y:S01]  /*30f0*/  FFMA R64, R20, R64, R71 ;  /* 0x0000004014407223 */ /* 0x000fe20000000047 */
[----:B------:R-:W-:Y:S01]  /*3100*/  FADD R45, -R49, R48 ;  /* 0x00000030312d7221 */ /* 0x000fe20000000100 */
[----:B0-----:R-:W-:-:S04]  /*3110*/  IMAD.WIDE.U32 R98, R29, 0x14, R16 ;  /* 0x000000141d627825 */ /* 0x001fc800078e0010 */
[----:B------:R-:W-:Y:S01]  /*3120*/  FFMA R45, R24, R45, R49 ;  /* 0x0000002d182d7223 */ /* 0x000fe20000000031 */
[----:B------:R-:W-:Y:S01]  /*3130*/  IADD3 R99, R92, R99, RZ ;  /* 0x000000635c637210 */ /* 0x000fe20007ffe0ff */
[----:B--2---:R-:W-:-:S04]  /*3140*/  FADD R19, -R68, R19 ;  /* 0x0000001344137221 */ /* 0x004fc80000000100 */
[----:B------:R-:W-:Y:S01]  /*3150*/  FFMA R71, R21, R19, R68 ;  /* 0x0000001315477223 */ /* 0x000fe20000000044 */
[----:B---3--:R-:W-:-:S04]  /*3160*/  FADD R46, -R18, R101 ;  /* 0x00000065122e7221 */ /* 0x008fc80000000100 */
[----:B------:R-:W-:Y:S01]  /*3170*/  FFMA R46, R21, R46, R18 ;  /* 0x0000002e152e7223 */ /* 0x000fe20000000012 */
[----:B------:R-:W-:-:S04]  /*3180*/  LEA R18, P0, R47, UR4, 0x2 ;  /* 0x000000042f127c11 */ /* 0x000fc8000f8010ff */
[----:B------:R-:W-:-:S03]  /*3190*/  LEA.HI.X R19, R47, UR5, R50, 0x2, P0 ;  /* 0x000000052f137c11 */ /* 0x000fc600080f1432 */
[----:B------:R-:W-:-:S04]  /*31a0*/  IMAD.WIDE.U32 R48, R29, 0x14, R18 ;  /* 0x000000141d307825 */ /* 0x000fc800078e0012 */
[----:B------:R-:W-:Y:S01]  /*31b0*/  IMAD.IADD R93, R92, 0x1, R49 ;  /* 0x000000015c5d7824 */ /* 0x000fe200078e0231 */
[----:B------:R-:W-:Y:S01]  /*31c0*/  MOV R92, R48 ;  /* 0x00000030005c7202 */ /* 0x000fe20000000f00 */
[----:B------:R-:W-:-:S04]  /*31d0*/  IMAD.WIDE.U32 R48, R51, 0x14, R16 ;  /* 0x0000001433307825 */ /* 0x000fc800078e0010 */
[----:B------:R-:W-:Y:S02]  /*31e0*/  IMAD.WIDE.U32 R50, R51, 0x14, R18 ;  /* 0x0000001433327825 */ /* 0x000fe400078e0012 */
[----:B------:R-:W2:Y:S02]  /*31f0*/  LDG.E.EL.128 R16, desc[UR6][R90.64] ;  /* 0x000000065a107981 */ /* 0x000ea4000c2e1d00 */
[----:B------:R-:W-:Y:S01]  /*3200*/  FFMA R24, R24, R62, R41 ;  /* 0x0000003e18187223 */ /* 0x000fe20000000029 */
[----:B------:R-:W-:-:S04]  /*3210*/  FADD R80, -R11, R80 ;  /* 0x000000500b507221 */ /* 0x000fc80000000100 */
[----:B------:R-:W-:Y:S01]  /*3220*/  FFMA R11, R10, R80, R11 ;  /* 0x000000500a0b7223 */ /* 0x000fe2000000000b */
[----:B--2---:R-:W-:Y:S02]  /*3230*/  IADD3 R41, P1, R16, 0x5, RZ ;  /* 0x0000000510297810 */ /* 0x004fe40007f3e0ff */
[----:B------:R-:W-:Y:S02]  /*3240*/  ISETP.GE.AND P0, PT, R17, RZ, PT ;  /* 0x000000ff1100720c */ /* 0x000fe40003f06270 */
[----:B------:R-:W-:-:S04]  /*3250*/  IADD3.X R47, RZ, R17, RZ, P1, !PT ;  /* 0x00000011ff2f7210 */ /* 0x000fc80000ffe4ff */
[----:B------:R-:W-:Y:S02]  /*3260*/  SEL R76, R47, R17, !P0 ;  /* 0x000000112f4c7207 */ /* 0x000fe40004000000 */
[----:B------:R-:W-:Y:S02]  /*3270*/  IADD3 R47, P1, R18, 0x5, RZ ;  /* 0x00000005122f7810 */ /* 0x000fe40007f3e0ff */
[----:B------:R-:W-:Y:S02]  /*3280*/  SEL R41, R41, R16, !P0 ;  /* 0x0000001029297207 */ /* 0x000fe40004000000 */
[----:B------:R-:W-:Y:S02]  /*3290*/  IADD3.X R17, RZ, R19, RZ, P1, !PT ;  /* 0x00000013ff117210 */ /* 0x000fe40000ffe4ff */
[----:B------:R-:W-:-:S04]  /*32a0*/  ISETP.GE.AND P0, PT, R19, RZ, PT ;  /* 0x000000ff1300720c */ /* 0x000fc80003f06270 */
[----:B------:R-:W-:Y:S02]  /*32b0*/  SEL R47, R47, R18, !P0 ;  /* 0x000000122f2f7207 */ /* 0x000fe40004000000 */
[----:B------:R-:W-:Y:S02]  /*32c0*/  SEL R80, R17, R19, !P0 ;  /* 0x0000001311507207 */ /* 0x000fe40004000000 */
[----:B------:R-:W2:Y:S01]  /*32d0*/  LDG.E.EL.128 R16, desc[UR6][R78.64] ;  /* 0x000000064e107981 */ /* 0x000ea2000c2e1d00 */
[----:B------:R-:W-:-:S04]  /*32e0*/  IMAD.WIDE R92, R63, 0x4, R92 ;  /* 0x000000043f5c7825 */ /* 0x000fc800078e025c */
[--C-:B------:R-:W-:Y:S01]  /*32f0*/  IMAD.WIDE.U32 R100, R28, 0x14, R42.reuse ;  /* 0x000000141c647825 */ /* 0x100fe200078e002a */
[----:B------:R0:W3:Y:S03]  /*3300*/  LDG.E.EL R91, desc[UR6][R92.64] ;  /* 0x000000065c5b7981 */ /* 0x0000e6000c2e1900 */
[----:B------:R-:W-:Y:S01]  /*3310*/  IMAD.WIDE.U32 R42, R38, 0x14, R42 ;  /* 0x00000014262a7825 */ /* 0x000fe200078e002a */
[----:B------:R-:W-:-:S04]  /*3320*/  IADD3 R51, R96, R51, RZ ;  /* 0x0000003360337210 */ /* 0x000fc80007ffe0ff */
[----:B------:R-:W-:Y:S01]  /*3330*/  IADD3 R43, R43, R39, RZ ;  /* 0x000000272b2b7210 */ /* 0x000fe20007ffe0ff */
[----:B------:R-:W-:Y:S02]  /*3340*/  IMAD.IADD R49, R96, 0x1, R49 ;  /* 0x0000000160317824 */ /* 0x000fe400078e0231 */
[----:B------:R-:W-:-:S04]  /*3350*/  IMAD.WIDE R42, R63, 0x4, R42 ;  /* 0x000000043f2a7825 */ /* 0x000fc800078e022a */
[----:B------:R-:W-:-:S04]  /*3360*/  IMAD.WIDE R50, R63, 0x4, R50 ;  /* 0x000000043f327825 */ /* 0x000fc800078e0232 */
[C---:B------:R-:W-:Y:S02]  /*3370*/  IMAD.WIDE R102, R63.reuse, 0x4, R98 ;  /* 0x000000043f667825 */ /* 0x040fe400078e0262 */
[----:B------:R-:W4:Y:S02]  /*3380*/  LDG.E.EL R51, desc[UR6][R50.64] ;  /* 0x0000000632337981 */ /* 0x000f24000c2e1900 */
[----:B------:R-:W-:Y:S01]  /*3390*/  IMAD.WIDE.U32 R98, R28, 0x14, R86 ;  /* 0x000000141c627825 */ /* 0x000fe200078e0056 */
[----:B------:R-:W-:Y:S01]  /*33a0*/  IADD3 R101, R101, R94, RZ ;  /* 0x0000005e65657210 */ /* 0x000fe20007ffe0ff */
[----:B------:R-:W3:Y:S02]  /*33b0*/  LDG.E.EL R62, desc[UR6][R102.64] ;  /* 0x00000006663e7981 */ /* 0x000ee4000c2e1900 */
[----:B------:R-:W-:Y:S02]  /*33c0*/  IMAD.IADD R99, R94, 0x1, R99 ;  /* 0x000000015e637824 */ /* 0x000fe400078e0263 */
[----:B------:R-:W-:-:S05]  /*33d0*/  IMAD.WIDE R98, R63, 0x4, R98 ;  /* 0x000000043f627825 */ /* 0x000fca00078e0262 */
[----:B------:R-:W3:Y:S01]  /*33e0*/  LDG.E.EL R68, desc[UR6][R98.64] ;  /* 0x0000000662447981 */ /* 0x000ee2000c2e1900 */
[----:B------:R-:W-:-:S05]  /*33f0*/  IMAD.WIDE R100, R63, 0x4, R100 ;  /* 0x000000043f647825 */ /* 0x000fca00078e0264 */
[----:B------:R-:W3:Y:S01]  /*3400*/  LDG.E.EL R29, desc[UR6][R100.64] ;  /* 0x00000006641d7981 */ /* 0x000ee2000c2e1900 */
[----:B--2---:R-:W-:Y:S02]  /*3410*/  IADD3 R95, P1, R16, 0x5, RZ ;  /* 0x00000005105f7810 */ /* 0x004fe40007f3e0ff */
[----:B------:R-:W-:Y:S02]  /*3420*/  ISETP.GE.AND P0, PT, R17, RZ, PT ;  /* 0x000000ff1100720c */ /* 0x000fe40003f06270 */
[----:B------:R-:W-:-:S04]  /*3430*/  IADD3.X R97, RZ, R17, RZ, P1, !PT ;  /* 0x00000011ff617210 */ /* 0x000fc80000ffe4ff */
[----:B------:R-:W-:Y:S02]  /*3440*/  SEL R79, R97, R17, !P0 ;  /* 0x00000011614f7207 */ /* 0x000fe40004000000 */
[----:B------:R-:W-:Y:S02]  /*3450*/  IADD3 R17, P1, R18, 0x5, RZ ;  /* 0x0000000512117810 */ /* 0x000fe40007f3e0ff */
[----:B------:R-:W-:Y:S02]  /*3460*/  SEL R82, R95, R16, !P0 ;  /* 0x000000105f527207 */ /* 0x000fe40004000000 */
[----:B------:R-:W-:Y:S01]  /*3470*/  ISETP.GE.AND P0, PT, R19, RZ, PT ;  /* 0x000000ff1300720c */ /* 0x000fe20003f06270 */
[----:B0-----:R-:W-:-:S05]  /*3480*/  IMAD.X R93, RZ, RZ, R19, P1 ;  /* 0x000000ffff5d7224 */ /* 0x001fca00008e0613 */
[----:B------:R-:W-:Y:S01]  /*3490*/  SEL R19, R93, R19, !P0 ;  /* 0x000000135d137207 */ /* 0x000fe20004000000 */
[----:B------:R-:W-:-:S04]  /*34a0*/  IMAD.WIDE.U32 R92, R28, 0x14, R72 ;  /* 0x000000141c5c7825 */ /* 0x000fc800078e0048 */
[----:B------:R-:W-:Y:S01]  /*34b0*/  IMAD.IADD R93, R94, 0x1, R93 ;  /* 0x000000015e5d7824 */ /* 0x000fe200078e025d */
[----:B------:R-:W-:Y:S01]  /*34c0*/  SEL R18, R17, R18, !P0 ;  /* 0x0000001211127207 */ /* 0x000fe20004000000 */
[C---:B------:R-:W-:Y:S02]  /*34d0*/  IMAD.WIDE R96, R63.reuse, 0x4, R48 ;  /* 0x000000043f607825 */ /* 0x040fe400078e0230 */
[----:B------:R0:W2:Y:S02]  /*34e0*/  LDG.E.EL R49, desc[UR6][R42.64] ;  /* 0x000000062a317981 */ /* 0x0000a4000c2e1900 */
[----:B------:R-:W-:Y:S02]  /*34f0*/  IMAD.WIDE R92, R63, 0x4, R92 ;  /* 0x000000043f5c7825 */ /* 0x000fe400078e025c */
[----:B------:R-:W4:Y:S02]  /*3500*/  LDG.E.EL R48, desc[UR6][R96.64] ;  /* 0x0000000660307981 */ /* 0x000f24000c2e1900 */
[----:B------:R-:W-:-:S02]  /*3510*/  IMAD.WIDE.U32 R16, R38, 0x14, R86 ;  /* 0x0000001426107825 */ /* 0x000fc400078e0056 */
[----:B------:R1:W2:Y:S01]  /*3520*/  LDG.E.EL R50, desc[UR6][R92.64] ;  /* 0x000000065c327981 */ /* 0x0002a2000c2e1900 */
[----:B0-----:R-:W-:Y:S01]  /*3530*/  LEA R42, P0, R41, UR4, 0x2 ;  /* 0x00000004292a7c11 */ /* 0x001fe2000f8010ff */
[----:B------:R-:W-:-:S03]  /*3540*/  IMAD.WIDE.U32 R86, R38, 0x14, R72 ;  /* 0x0000001426567825 */ /* 0x000fc600078e0048 */
[----:B------:R-:W-:Y:S02]  /*3550*/  LEA.HI.X R43, R41, UR5, R76, 0x2, P0 ;  /* 0x00000005292b7c11 */ /* 0x000fe400080f144c */
[C---:B-1----:R-:W-:Y:S02]  /*3560*/  LEA R92, P0, R47.reuse, UR4, 0x2 ;  /* 0x000000042f5c7c11 */ /* 0x042fe4000f8010ff */
[----:B------:R-:W-:Y:S02]  /*3570*/  IADD3 R87, R39, R87, RZ ;  /* 0x0000005727577210 */ /* 0x000fe40007ffe0ff */
[----:B------:R-:W-:Y:S01]  /*3580*/  LEA.HI.X R93, R47, UR5, R80, 0x2, P0 ;  /* 0x000000052f5d7c11 */ /* 0x000fe200080f1450 */
[----:B------:R-:W-:-:S04]  /*3590*/  IMAD.WIDE.U32 R96, R28, 0x14, R42 ;  /* 0x000000141c607825 */ /* 0x000fc800078e002a */
[----:B------:R-:W-:-:S04]  /*35a0*/  IMAD.WIDE R86, R63, 0x4, R86 ;  /* 0x000000043f567825 */ /* 0x000fc800078e0256 */
[----:B------:R-:W-:Y:S01]  /*35b0*/  IMAD.WIDE.U32 R98, R28, 0x14, R92 ;  /* 0x000000141c627825 */ /* 0x000fe200078e005c */
[----:B------:R0:W2:Y:S04]  /*35c0*/  LDG.E.EL R78, desc[UR6][R86.64] ;  /* 0x00000006564e7981 */ /* 0x0000a8000c2e1900 */
[----:B------:R-:W-:Y:S02]  /*35d0*/  IADD3 R99, R94, R99, RZ ;  /* 0x000000635e637210 */ /* 0x000fe40007ffe0ff */
[----:B0-----:R-:W-:Y:S02]  /*35e0*/  MOV R86, R96 ;  /* 0x0000006000567202 */ /* 0x001fe40000000f00 */
[----:B------:R-:W-:Y:S01]  /*35f0*/  LEA R96, P0, R82, UR4, 0x2 ;  /* 0x0000000452607c11 */ /* 0x000fe2000f8010ff */
[----:B------:R-:W-:Y:S01]  /*3600*/  IMAD.WIDE R100, R63, 0x4, R98 ;  /* 0x000000043f647825 */ /* 0x000fe200078e0262 */
[----:B------:R-:W-:-:S02]  /*3610*/  IADD3 R87, R94, R97, RZ ;  /* 0x000000615e577210 */ /* 0x000fc40007ffe0ff */
[----:B------:R-:W-:Y:S02]  /*3620*/  IADD3 R17, R39, R17, RZ ;  /* 0x0000001127117210 */ /* 0x000fe40007ffe0ff */
[----:B------:R-:W-:Y:S02]  /*3630*/  LEA.HI.X R97, R82, UR5, R79, 0x2, P0 ;  /* 0x0000000552617c11 */ /* 0x000fe400080f144f */
[----:B------:R-:W-:Y:S01]  /*3640*/  SHF.R.S32.HI R76, RZ, 0x1f, R5 ;  /* 0x0000001fff4c7819 */ /* 0x000fe20000011405 */
[----:B------:R-:W-:Y:S01]  /*3650*/  IMAD.WIDE.U32 R42, R38, 0x14, R42 ;  /* 0x00000014262a7825 */ /* 0x000fe200078e002a */
[C---:B------:R-:W-:Y:S01]  /*3660*/  LEA R98, P0, R18.reuse, UR4, 0x2 ;  /* 0x0000000412627c11 */ /* 0x040fe2000f8010ff */
[----:B------:R-:W2:Y:S02]  /*3670*/  LDG.E.EL R100, desc[UR6][R100.64] ;  /* 0x0000000664647981 */ /* 0x000ea4000c2e1900 */
[----:B------:R-:W-:Y:S01]  /*3680*/  IMAD.WIDE R72, R63, 0x4, R16 ;  /* 0x000000043f487825 */ /* 0x000fe200078e0210 */
[----:B------:R-:W-:-:S03]  /*3690*/  LEA.HI.X R99, R18, UR5, R19, 0x2, P0 ;  /* 0x0000000512637c11 */ /* 0x000fc600080f1413 */
[--C-:B------:R-:W-:Y:S01]  /*36a0*/  IMAD.WIDE.U32 R16, R28, 0x14, R88.reuse ;  /* 0x000000141c107825 */ /* 0x100fe200078e0058 */
[----:B------:R-:W-:Y:S01]  /*36b0*/  LEA.HI R76, R76, R5, RZ, 0x9 ;  /* 0x000000054c4c7211 */ /* 0x000fe200078f48ff */
[----:B------:R0:W2:Y:S02]  /*36c0*/  LDG.E.EL R72, desc[UR6][R72.64] ;  /* 0x0000000648487981 */ /* 0x0000a4000c2e1900 */
[----:B------:R-:W-:Y:S01]  /*36d0*/  IMAD.WIDE.U32 R88, R38, 0x14, R88 ;  /* 0x0000001426587825 */ /* 0x000fe200078e0058 */
[----:B------:R-:W-:-:S03]  /*36e0*/  IADD3 R17, R94, R17, RZ ;  /* 0x000000115e117210 */ /* 0x000fc60007ffe0ff */
[----:B------:R-:W-:-:S04]  /*36f0*/  IMAD.WIDE.U32 R18, R28, 0x14, R96 ;  /* 0x000000141c127825 */ /* 0x000fc800078e0060 */
[----:B------:R-:W-:Y:S01]  /*3700*/  IMAD.WIDE.U32 R102, R28, 0x14, R98 ;  /* 0x000000141c667825 */ /* 0x000fe200078e0062 */
[----:B------:R-:W-:-:S03]  /*3710*/  IADD3 R19, R94, R19, RZ ;  /* 0x000000135e137210 */ /* 0x000fc60007ffe0ff */
[----:B------:R-:W-:Y:S01]  /*3720*/  IMAD.IADD R89, R39, 0x1, R89 ;  /* 0x0000000127597824 */ /* 0x000fe200078e0259 */
[----:B------:R-:W-:Y:S01]  /*3730*/  IADD3 R103, R94, R103, RZ ;  /* 0x000000675e677210 */ /* 0x000fe20007ffe0ff */
[C---:B------:R-:W-:Y:S01]  /*3740*/  IMAD.WIDE R16, R63.reuse, 0x4, R16 ;  /* 0x000000043f107825 */ /* 0x040fe200078e0210 */
[----:B------:R-:W1:Y:S03]  /*3750*/  LDC.64 R94, c[0x0][0x240] ;  /* 0x00009000ff5e7b82 */ /* 0x000e660000000a00 */
[----:B------:R-:W-:Y:S02]  /*3760*/  IMAD.WIDE R88, R63, 0x4, R88 ;  /* 0x000000043f587825 */ /* 0x000fe400078e0258 */
[----:B------:R-:W2:Y:S02]  /*3770*/  LDG.E.EL R17, desc[UR6][R16.64] ;  /* 0x0000000610117981 */ /* 0x000ea4000c2e1900 */
[----:B------:R-:W-:-:S02]  /*3780*/  IMAD.SHL.U32 R41, R76, 0x1000, RZ ;  /* 0x000010004c297824 */ /* 0x000fc400078e00ff */
[----:B------:R-:W2:Y:S01]  /*3790*/  LDG.E.EL R89, desc[UR6][R88.64] ;  /* 0x0000000658597981 */ /* 0x000ea2000c2e1900 */
[----:B------:R-:W-:Y:S02]  /*37a0*/  LOP3.LUT R76, R76, 0xfffffe00, RZ, 0xc0, !PT ;  /* 0xfffffe004c4c7812 */ /* 0x000fe400078ec0ff */
[----:B------:R-:W-:Y:S02]  /*37b0*/  LOP3.LUT R41, R41, 0xffe00000, RZ, 0xc0, !PT ;  /* 0xffe0000029297812 */ /* 0x000fe400078ec0ff */
[----:B------:R-:W-:Y:S02]  /*37c0*/  IADD3 R43, R39, R43, RZ ;  /* 0x0000002b272b7210 */ /* 0x000fe40007ffe0ff */
[----:B------:R-:W-:Y:S01]  /*37d0*/  IADD3 R41, R41, R5, -R76 ;  /* 0x0000000529297210 */ /* 0x000fe20007ffe84c */
[----:B------:R-:W-:-:S03]  /*37e0*/  IMAD.WIDE.U32 R98, R38, 0x14, R98 ;  /* 0x0000001426627825 */ /* 0x000fc600078e0062 */
[----:B------:R-:W-:Y:S01]  /*37f0*/  LEA R105, R9, R41, 0x9 ;  /* 0x0000002909697211 */ /* 0x000fe200078e48ff */
[----:B------:R-:W-:Y:S01]  /*3800*/  IMAD.WIDE R42, R63, 0x4, R42 ;  /* 0x000000043f2a7825 */ /* 0x000fe200078e022a */
[----:B------:R-:W-:-:S03]  /*3810*/  IADD3 R99, R39, R99, RZ ;  /* 0x0000006327637210 */ /* 0x000fc60007ffe0ff */
[----:B------:R-:W-:Y:S02]  /*3820*/  IMAD R9, R8, 0x200, R41 ;  /* 0x0000020008097824 */ /* 0x000fe400078e0229 */
[----:B-1----:R-:W-:Y:S01]  /*3830*/  IMAD.WIDE R104, R105, 0x4, R94 ;  /* 0x0000000469687825 */ /* 0x002fe200078e025e */
[----:B------:R-:W2:Y:S03]  /*3840*/  LDG.E.EL R43, desc[UR6][R42.64] ;  /* 0x000000062a2b7981 */ /* 0x000ea6000c2e1900 */
[----:B------:R-:W-:Y:S01]  /*3850*/  IMAD.WIDE.U32 R96, R38, 0x14, R96 ;  /* 0x0000001426607825 */ /* 0x000fe200078e0060 */
[----:B0-----:R-:W-:-:S03]  /*3860*/  IADD3 R73, R9, 0x600, RZ ;  /* 0x0000060009497810 */ /* 0x001fc60007ffe0ff */
[----:B------:R-:W-:Y:S01]  /*3870*/  IMAD.WIDE.U32 R92, R38, 0x14, R92 ;  /* 0x00000014265c7825 */ /* 0x000fe200078e005c */
[----:B------:R-:W2:Y:S03]  /*3880*/  LDG.E.EL R42, desc[UR6][R104.64] ;  /* 0x00000006682a7981 */ /* 0x000ea6000c2e1900 */
[----:B------:R-:W-:-:S04]  /*3890*/  IMAD.WIDE R18, R63, 0x4, R18 ;  /* 0x000000043f127825 */ /* 0x000fc800078e0212 */
[----:B------:R-:W-:Y:S01]  /*38a0*/  IMAD.IADD R97, R39, 0x1, R97 ;  /* 0x0000000127617824 */ /* 0x000fe200078e0261 */
[----:B------:R0:W2:Y:S01]  /*38b0*/  LDG.E.EL R16, desc[UR6][R18.64] ;  /* 0x0000000612107981 */ /* 0x0000a2000c2e1900 */
[----:B------:R-:W-:-:S04]  /*38c0*/  IMAD.WIDE R102, R63, 0x4, R102 ;  /* 0x000000043f667825 */ /* 0x000fc800078e0266 */
[----:B------:R-:W-:Y:S01]  /*38d0*/  IMAD.IADD R93, R39, 0x1, R93 ;  /* 0x00000001275d7824 */ /* 0x000fe200078e025d */
[----:B------:R-:W-:Y:S01]  /*38e0*/  IADD3 R39, R9, 0x200, RZ ;  /* 0x0000020009277810 */ /* 0x000fe20007ffe0ff */
[C---:B------:R-:W-:Y:S01]  /*38f0*/  IMAD.WIDE R98, R63.reuse, 0x4, R98 ;  /* 0x000000043f627825 */ /* 0x040fe200078e0262 */
[----:B------:R1:W2:Y:S03]  /*3900*/  LDG.E.EL R47, desc[UR6][R102.64] ;  /* 0x00000006662f7981 */ /* 0x0002a6000c2e1900 */
[----:B------:R-:W-:Y:S01]  /*3910*/  IMAD.WIDE R86, R63, 0x4, R86 ;  /* 0x000000043f567825 */ /* 0x000fe200078e0256 */
[----:B------:R-:W-:-:S03]  /*3920*/  IADD3 R79, R9, 0x40200, RZ ;  /* 0x00040200094f7810 */ /* 0x000fc60007ffe0ff */
[----:B------:R-:W-:Y:S02]  /*3930*/  IMAD.WIDE R96, R63, 0x4, R96 ;  /* 0x000000043f607825 */ /* 0x000fe400078e0260 */
[----:B------:R-:W2:Y:S02]  /*3940*/  LDG.E.EL R87, desc[UR6][R86.64] ;  /* 0x0000000656577981 */ /* 0x000ea4000c2e1900 */
[----:B0-----:R-:W-:Y:S01]  /*3950*/  IMAD.WIDE R18, R73, 0x4, R94 ;  /* 0x0000000449127825 */ /* 0x001fe200078e025e */
[----:B-1----:R-:W-:Y:S01]  /*3960*/  LEA R103, R4, R41, 0x9 ;  /* 0x0000002904677211 */ /* 0x002fe200078e48ff */
[----:B------:R0:W2:Y:S02]  /*3970*/  LDG.E.EL R28, desc[UR6][R96.64] ;  /* 0x00000006601c7981 */ /* 0x0000a4000c2e1900 */
[----:B------:R-:W-:Y:S02]  /*3980*/  IMAD.WIDE R92, R63, 0x4, R92 ;  /* 0x000000043f5c7825 */ /* 0x000fe400078e025c */
[----:B------:R1:W2:Y:S02]  /*3990*/  LDG.E.EL R63, desc[UR6][R98.64] ;  /* 0x00000006623f7981 */ /* 0x0002a4000c2e1900 */
[----:B------:R-:W-:-:S02]  /*39a0*/  IMAD.WIDE R38, R39, 0x4, R94 ;  /* 0x0000000427267825 */ /* 0x000fc400078e025e */
[----:B------:R3:W2:Y:S02]  /*39b0*/  LDG.E.EL R73, desc[UR6][R18.64] ;  /* 0x0000000612497981 */ /* 0x0006a4000c2e1900 */
[----:B0-----:R-:W-:Y:S02]  /*39c0*/  IMAD R97, R2, 0x200, R41 ;  /* 0x0000020002617824 */ /* 0x001fe400078e0229 */
[--C-:B------:R-:W-:Y:S01]  /*39d0*/  IMAD.WIDE R102, R103, 0x4, R94.reuse ;  /* 0x0000000467667825 */ /* 0x100fe200078e025e */
[----:B------:R-:W2:Y:S03]  /*39e0*/  LDG.E.EL R92, desc[UR6][R92.64] ;  /* 0x000000065c5c7981 */ /* 0x000ea6000c2e1900 */
[C-C-:B-1----:R-:W-:Y:S01]  /*39f0*/  IMAD.WIDE R98, R9.reuse, 0x4, R94.reuse ;  /* 0x0000000409627825 */ /* 0x142fe200078e025e */
[----:B------:R-:W2:Y:S03]  /*3a00*/  LDG.E.EL R38, desc[UR6][R38.64] ;  /* 0x0000000626267981 */ /* 0x000ea6000c2e1900 */
[----:B------:R-:W-:Y:S01]  /*3a10*/  VIADD R9, R9, 0x40600 ;  /* 0x0004060009097836 */ /* 0x000fe20000000000 */
[----:B------:R-:W2:Y:S01]  /*3a20*/  LDG.E.EL R102, desc[UR6][R102.64] ;  /* 0x0000000666667981 */ /* 0x000ea2000c2e1900 */
[----:B---3--:R-:W-:-:S03]  /*3a30*/  IMAD.WIDE R18, R79, 0x4, R94 ;  /* 0x000000044f127825 */ /* 0x008fc600078e025e */
[----:B------:R-:W3:Y:S01]  /*3a40*/  LDG.E.EL R98, desc[UR6][R98.64] ;  /* 0x0000000662627981 */ /* 0x000ee2000c2e1900 */
[----:B------:R-:W-:-:S03]  /*3a50*/  IMAD.WIDE R96, R97, 0x4, R94 ;  /* 0x0000000461607825 */ /* 0x000fc600078e025e */
[----:B------:R0:W3:Y:S01]  /*3a60*/  LDG.E.EL R18, desc[UR6][R18.64] ;  /* 0x0000000612127981 */ /* 0x0000e2000c2e1900 */
[----:B------:R-:W-:-:S03]  /*3a70*/  IMAD.WIDE R94, R9, 0x4, R94 ;  /* 0x00000004095e7825 */ /* 0x000fc600078e025e */
[----:B------:R-:W3:Y:S04]  /*3a80*/  LDG.E.EL R96, desc[UR6][R96.64] ;  /* 0x0000000660607981 */ /* 0x000ee8000c2e1900 */
[----:B------:R-:W3:Y:S01]  /*3a90*/  LDG.E.EL R94, desc[UR6][R94.64] ;  /* 0x000000065e5e7981 */ /* 0x000ee2000c2e1900 */
[----:B------:R-:W-:Y:S01]  /*3aa0*/  FADD R9, -R52, R59 ;  /* 0x0000003b34097221 */ /* 0x000fe20000000100 */
[----:B------:R-:W-:-:S03]  /*3ab0*/  FADD R91, -R62, R91 ;  /* 0x0000005b3e5b7221 */ /* 0x000fc60000000100 */
[----:B-----5:R-:W-:Y:S01]  /*3ac0*/  FFMA R9, R85, R9, R52 ;  /* 0x0000000955097223 */ /* 0x020fe20000000034 */
[----:B------:R-:W-:Y:S01]  /*3ad0*/  FADD R35, -R44, R35 ;  /* 0x000000232c237221 */ /* 0x000fe20000000100 */
[----:B------:R-:W-:Y:S01]  /*3ae0*/  FADD R31, -R34, R31 ;  /* 0x0000001f221f7221 */ /* 0x000fe20000000100 */
[----:B------:R-:W-:Y:S01]  /*3af0*/  FADD R61, -R32, R61 ;  /* 0x0000003d203d7221 */ /* 0x000fe20000000100 */
[----:B------:R-:W-:Y:S01]  /*3b00*/  FFMA R91, R23, R91, R62 ;  /* 0x0000005b175b7223 */ /* 0x000fe2000000003e */
[----:B------:R-:W1:Y:S01]  /*3b10*/  S2UR UR5, SR_CgaCtaId ;  /* 0x00000000000579c3 */ /* 0x000e620000008800 */
[----:B------:R-:W-:Y:S01]  /*3b20*/  LEA R8, R5, R8, 0xc ;  /* 0x0000000805087211 */ /* 0x000fe200078e60ff */
[----:B------:R-:W-:Y:S01]  /*3b30*/  FADD R6, -R67, R6 ;  /* 0x0000000643067221 */ /* 0x000fe20000000100 */
[----:B------:R-:W-:Y:S01]  /*3b40*/  LEA R2, R5, R2, 0xc ;  /* 0x0000000205027211 */ /* 0x000fe200078e60ff */
[C---:B------:R-:W-:Y:S01]  /*3b50*/  FFMA R5, R25.reuse, R35, R44 ;  /* 0x0000002319057223 */ /* 0x040fe2000000002c */
[----:B------:R-:W-:Y:S01]  /*3b60*/  FADD R65, -R30, R65 ;  /* 0x000000411e417221 */ /* 0x000fe20000000100 */
[----:B------:R-:W-:Y:S01]  /*3b70*/  FFMA R34, R25, R31, R34 ;  /* 0x0000001f19227223 */ /* 0x000fe20000000022 */
[----:B------:R-:W-:Y:S01]  /*3b80*/  FADD R81, -R70, R81 ;  /* 0x0000005146517221 */ /* 0x000fe20000000100 */
[----:B------:R-:W-:Y:S01]  /*3b90*/  FADD R74, -R77, R74 ;  /* 0x0000004a4d4a7221 */ /* 0x000fe20000000100 */
[----:B------:R-:W-:Y:S01]  /*3ba0*/  FFMA R32, R85, R61, R32 ;  /* 0x0000003d55207223 */ /* 0x000fe20000000020 */
[----:B0-----:R-:W-:Y:S01]  /*3bb0*/  FADD R19, -R54, R55 ;  /* 0x0000003736137221 */ /* 0x001fe20000000100 */
[----:B------:R-:W-:Y:S01]  /*3bc0*/  FADD R58, -R15, R58 ;  /* 0x0000003a0f3a7221 */ /* 0x000fe20000000100 */
[----:B------:R-:W-:Y:S01]  /*3bd0*/  FADD R64, -R75, R64 ;  /* 0x000000404b407221 */ /* 0x000fe20000000100 */
[----:B------:R-:W-:Y:S01]  /*3be0*/  FADD R46, -R71, R46 ;  /* 0x0000002e472e7221 */ /* 0x000fe20000000100 */
[C---:B------:R-:W-:Y:S01]  /*3bf0*/  FFMA R67, R26.reuse, R6, R67 ;  /* 0x000000061a437223 */ /* 0x040fe20000000043 */
[----:B------:R-:W-:Y:S01]  /*3c00*/  FFMA R65, R27, R65, R30 ;  /* 0x000000411b417223 */ /* 0x000fe2000000001e */
[----:B------:R-:W-:Y:S01]  /*3c10*/  FADD R4, -R5, R34 ;  /* 0x0000002205047221 */ /* 0x000fe20000000100 */
[----:B------:R-:W-:Y:S01]  /*3c20*/  FFMA R70, R27, R81, R70 ;  /* 0x000000511b467223 */ /* 0x000fe20000000046 */
[----:B------:R-:W-:Y:S01]  /*3c30*/  FFMA R74, R26, R74, R77 ;  /* 0x0000004a1a4a7223 */ /* 0x000fe2000000004d */
[----:B------:R-:W-:Y:S01]  /*3c40*/  FADD R56, -R33, R56 ;  /* 0x0000003821387221 */ /* 0x000fe20000000100 */
[C---:B------:R-:W-:Y:S01]  /*3c50*/  FFMA R19, R85.reuse, R19, R54 ;  /* 0x0000001355137223 */ /* 0x040fe20000000036 */
[----:B------:R-:W-:Y:S01]  /*3c60*/  FFMA R15, R85, R58, R15 ;  /* 0x0000003a550f7223 */ /* 0x000fe2000000000f */
[----:B------:R-:W-:Y:S01]  /*3c70*/  FADD R27, -R14, R57 ;  /* 0x000000390e1b7221 */ /* 0x000fe20000000100 */
[C---:B------:R-:W-:Y:S01]  /*3c80*/  FFMA R64, R10.reuse, R64, R75 ;  /* 0x000000400a407223 */ /* 0x040fe2000000004b */
[----:B------:R-:W-:Y:S01]  /*3c90*/  FFMA R46, R10, R46, R71 ;  /* 0x0000002e0a2e7223 */ /* 0x000fe20000000047 */
[----:B------:R-:W-:Y:S01]  /*3ca0*/  FFMA R4, R40, R4, R5 ;  /* 0x0000000428047223 */ /* 0x000fe20000000005 */
[----:B------:R-:W-:Y:S01]  /*3cb0*/  FADD R5, -R67, R74 ;  /* 0x0000004a43057221 */ /* 0x000fe20000000100 */
[----:B------:R-:W-:Y:S01]  /*3cc0*/  FADD R25, -R66, R69 ;  /* 0x0000004542197221 */ /* 0x000fe20000000100 */
[----:B------:R-:W-:Y:S01]  /*3cd0*/  FFMA R33, R83, R56, R33 ;  /* 0x0000003853217223 */ /* 0x000fe20000000021 */
[----:B------:R-:W-:Y:S01]  /*3ce0*/  FADD R60, -R13, R60 ;  /* 0x0000003c0d3c7221 */ /* 0x000fe20000000100 */
[----:B------:R-:W-:Y:S01]  /*3cf0*/  FFMA R27, R83, R27, R14 ;  /* 0x0000001b531b7223 */ /* 0x000fe2000000000e */
[----:B------:R-:W-:Y:S01]  /*3d00*/  FADD R24, -R45, R24 ;  /* 0x000000182d187221 */ /* 0x000fe20000000100 */
[----:B------:R-:W-:Y:S01]  /*3d10*/  FADD R70, -R65, R70 ;  /* 0x0000004641467221 */ /* 0x000fe20000000100 */
[C---:B------:R-:W-:Y:S01]  /*3d20*/  FFMA R5, R40.reuse, R5, R67 ;  /* 0x0000000528057223 */ /* 0x040fe20000000043 */
[C---:B------:R-:W-:Y:S01]  /*3d30*/  FFMA R25, R83.reuse, R25, R66 ;  /* 0x0000001953197223 */ /* 0x040fe20000000042 */
[----:B------:R-:W-:Y:S01]  /*3d40*/  FFMA R13, R83, R60, R13 ;  /* 0x0000003c530d7223 */ /* 0x000fe2000000000d */
[C---:B------:R-:W-:Y:S01]  /*3d50*/  FFMA R45, R40.reuse, R24, R45 ;  /* 0x00000018282d7223 */ /* 0x040fe2000000002d */
[----:B------:R-:W-:Y:S01]  /*3d60*/  FFMA R40, R40, R70, R65 ;  /* 0x0000004628287223 */ /* 0x000fe20000000041 */
[----:B------:R-:W-:-:S02]  /*3d70*/  UMOV UR4, 0x400 ;  /* 0x0000040000047882 */ /* 0x000fc40000000000 */
[----:B-1----:R-:W-:Y:S01]  /*3d80*/  UPRMT UR4, UR5, 0x654, UR4 ;  /* 0x0000065405047896 */ /* 0x002fe20008000004 */
[----:B----4-:R-:W-:-:S04]  /*3d90*/  FADD R51, -R48, R51 ;  /* 0x0000003330337221 */ /* 0x010fc80000000100 */
[----:B------:R-:W-:-:S04]  /*3da0*/  FFMA R48, R23, R51, R48 ;  /* 0x0000003317307223 */ /* 0x000fc80000000030 */
[----:B------:R-:W-:-:S04]  /*3db0*/  FADD R48, -R91, R48 ;  /* 0x000000305b307221 */ /* 0x000fc80000000100 */
[----:B------:R-:W-:Y:S01]  /*3dc0*/  FFMA R48, R10, R48, R91 ;  /* 0x000000300a307223 */ /* 0x000fe2000000005b */
[----:B--2---:R-:W-:-:S04]  /*3dd0*/  FADD R50, -R29, R50 ;  /* 0x000000321d327221 */ /* 0x004fc80000000100 */
[----:B------:R-:W-:Y:S01]  /*3de0*/  FFMA R29, R20, R50, R29 ;  /* 0x00000032141d7223 */ /* 0x000fe2000000001d */
[----:B------:R-:W-:-:S04]  /*3df0*/  FADD R78, -R49, R78 ;  /* 0x0000004e314e7221 */ /* 0x000fc80000000100 */
[----:B------:R-:W-:-:S04]  /*3e00*/  FFMA R78, R20, R78, R49 ;  /* 0x0000004e144e7223 */ /* 0x000fc80000000031 */
[----:B------:R-:W-:Y:S01]  /*3e10*/  FADD R78, -R29, R78 ;  /* 0x0000004e1d4e7221 */ /* 0x000fe20000000100 */
[----:B------:R-:W-:Y:S01]  /*3e20*/  FADD R17, -R68, R17 ;  /* 0x0000001144117221 */ /* 0x000fe20000000100 */
[----:B------:R-:W-:-:S03]  /*3e30*/  FADD R89, -R72, R89 ;  /* 0x0000005948597221 */ /* 0x000fc60000000100 */
[C---:B------:R-:W-:Y:S01]  /*3e40*/  FFMA R17, R21.reuse, R17, R68 ;  /* 0x0000001115117223 */ /* 0x040fe20000000044 */
[----:B------:R-:W-:-:S04]  /*3e50*/  FFMA R72, R21, R89, R72 ;  /* 0x0000005915487223 */ /* 0x000fc80000000048 */
[----:B------:R-:W-:-:S04]  /*3e60*/  FADD R72, -R17, R72 ;  /* 0x0000004811487221 */ /* 0x000fc80000000100 */
[----:B------:R-:W-:Y:S02]  /*3e70*/  FFMA R72, R12, R72, R17 ;  /* 0x000000480c487223 */ /* 0x000fe40000000011 */
[----:B------:R-:W0:Y:S01]  /*3e80*/  S2R R17, SR_TID.X ;  /* 0x0000000000117919 */ /* 0x000e220000002100 */
[----:B------:R-:W-:-:S04]  /*3e90*/  FADD R42, R42, R9 ;  /* 0x000000092a2a7221 */ /* 0x000fc80000000000 */
[----:B------:R-:W-:-:S04]  /*3ea0*/  FADD R42, R7, R42 ;  /* 0x0000002a072a7221 */ /* 0x000fc80000000000 */
[----:B------:R-:W-:Y:S01]  /*3eb0*/  FADD R6, R11, R42 ;  /* 0x0000002a0b067221 */ /* 0x000fe20000000000 */
[----:B------:R-:W-:Y:S02]  /*3ec0*/  FSETP.GEU.AND P5, PT, R42, -R11, PT ;  /* 0x8000000b2a00720b */ /* 0x000fe40003fae000 */
[----:B------:R-:W1:Y:S01]  /*3ed0*/  LDC.64 R10, c[0x0][0x210] ;  /* 0x00008400ff0a7b82 */ /* 0x000e620000000a00 */
[----:B------:R-:W-:Y:S01]  /*3ee0*/  FADD R47, -R100, R47 ;  /* 0x0000002f642f7221 */ /* 0x000fe20000000100 */
[----:B------:R-:W-:Y:S01]  /*3ef0*/  FADD R16, -R87, R16 ;  /* 0x0000001057107221 */ /* 0x000fe20000000100 */
[----:B------:R-:W-:-:S03]  /*3f00*/  FADD R28, -R43, R28 ;  /* 0x0000001c2b1c7221 */ /* 0x000fc60000000100 */
[C---:B------:R-:W-:Y:S01]  /*3f10*/  FFMA R87, R22.reuse, R16, R87 ;  /* 0x0000001016577223 */ /* 0x040fe20000000057 */
[----:B------:R-:W-:Y:S01]  /*3f20*/  FFMA R28, R22, R28, R43 ;  /* 0x0000001c161c7223 */ /* 0x000fe2000000002b */
[----:B------:R-:W-:-:S04]  /*3f30*/  FADD R73, R73, R32 ;  /* 0x0000002049497221 */ /* 0x000fc80000000000 */
[----:B------:R-:W-:Y:S01]  /*3f40*/  FADD R73, R36, R73 ;  /* 0x0000004924497221 */ /* 0x000fe20000000000 */
[----:B------:R-:W-:Y:S01]  /*3f50*/  FADD R63, -R92, R63 ;  /* 0x0000003f5c3f7221 */ /* 0x000fe20000000100 */
[----:B------:R-:W-:Y:S01]  /*3f60*/  FADD R38, R38, R19 ;  /* 0x0000001326267221 */ /* 0x000fe20000000000 */
[C---:B------:R-:W-:Y:S02]  /*3f70*/  FFMA R47, R23.reuse, R47, R100 ;  /* 0x0000002f172f7223 */ /* 0x040fe40000000064 */
[----:B------:R-:W-:Y:S01]  /*3f80*/  FFMA R92, R23, R63, R92 ;  /* 0x0000003f175c7223 */ /* 0x000fe2000000005c */
[----:B------:R-:W-:Y:S01]  /*3f90*/  FADD R28, -R87, R28 ;  /* 0x0000001c571c7221 */ /* 0x000fe20000000100 */
[----:B------:R-:W-:Y:S01]  /*3fa0*/  FADD R53, R53, R38 ;  /* 0x0000002635357221 */ /* 0x000fe20000000000 */
[----:B---3--:R-:W-:Y:S01]  /*3fb0*/  FADD R98, R98, R15 ;  /* 0x0000000f62627221 */ /* 0x008fe20000000000 */
[----:B------:R-:W-:Y:S01]  /*3fc0*/  FADD R102, R102, R33 ;  /* 0x0000002166667221 */ /* 0x000fe20000000000 */
[----:B------:R-:W-:Y:S01]  /*3fd0*/  FADD R7, R48, R73 ;  /* 0x0000004930077221 */ /* 0x000fe20000000000 */
[----:B------:R-:W-:Y:S01]  /*3fe0*/  FSETP.GEU.AND P4, PT, R73, -R48, PT ;  /* 0x800000304900720b */ /* 0x000fe20003f8e000 */
[----:B------:R-:W-:Y:S01]  /*3ff0*/  FADD R37, R37, R98 ;  /* 0x0000006225257221 */ /* 0x000fe20000000000 */
[----:B------:R-:W-:Y:S01]  /*4000*/  FADD R27, R18, R27 ;  /* 0x0000001b121b7221 */ /* 0x000fe20000000000 */
[----:B------:R-:W-:Y:S01]  /*4010*/  FADD R92, -R47, R92 ;  /* 0x0000005c2f5c7221 */ /* 0x000fe20000000100 */
[----:B------:R-:W-:Y:S01]  /*4020*/  FFMA R28, R12, R28, R87 ;  /* 0x0000001c0c1c7223 */ /* 0x000fe20000000057 */
[----:B------:R-:W-:Y:S01]  /*4030*/  FADD R96, R96, R13 ;  /* 0x0000000d60607221 */ /* 0x000fe20000000000 */
[----:B------:R-:W-:Y:S01]  /*4040*/  FADD R5, R5, R102 ;  /* 0x0000006605057221 */ /* 0x000fe20000000000 */
[----:B------:R-:W-:Y:S01]  /*4050*/  FADD R27, R4, R27 ;  /* 0x0000001b041b7221 */ /* 0x000fe20000000000 */
[----:B------:R-:W-:Y:S01]  /*4060*/  FSEL R6, R6, RZ, P5 ;  /* 0x000000ff06067208 */ /* 0x000fe20002800000 */
[----:B------:R-:W-:Y:S01]  /*4070*/  FADD R25, R94, R25 ;  /* 0x000000195e197221 */ /* 0x000fe20000000000 */
[----:B------:R-:W-:Y:S01]  /*4080*/  FSETP.GEU.AND P0, PT, R53, -R46, PT ;  /* 0x8000002e3500720b */ /* 0x000fe20003f0e000 */
[----:B0-----:R-:W-:Y:S01]  /*4090*/  IMAD.SHL.U32 R4, R17, 0x4, RZ ;  /* 0x0000000411047824 */ /* 0x001fe200078e00ff */
[----:B------:R-:W-:Y:S01]  /*40a0*/  FSETP.GEU.AND P1, PT, R37, -R64, PT ;  /* 0x800000402500720b */ /* 0x000fe20003f2e000 */
[----:B------:R-:W-:Y:S01]  /*40b0*/  FADD R46, R46, R53 ;  /* 0x000000352e2e7221 */ /* 0x000fe20000000000 */
[----:B------:R-:W-:Y:S01]  /*40c0*/  FSEL R7, R7, RZ, P4 ;  /* 0x000000ff07077208 */ /* 0x000fe20002000000 */
[----:B------:R-:W-:Y:S01]  /*40d0*/  FADD R37, R64, R37 ;  /* 0x0000002540257221 */ /* 0x000fe20000000000 */
[C---:B------:R-:W-:Y:S01]  /*40e0*/  FFMA R78, R12.reuse, R78, R29 ;  /* 0x0000004e0c4e7223 */ /* 0x040fe2000000001d */
[----:B------:R-:W-:Y:S01]  /*40f0*/  FFMA R92, R12, R92, R47 ;  /* 0x0000005c0c5c7223 */ /* 0x000fe2000000002f */
[----:B------:R-:W-:Y:S01]  /*4100*/  FADD R45, R45, R96 ;  /* 0x000000602d2d7221 */ /* 0x000fe20000000000 */
[----:B------:R-:W-:Y:S01]  /*4110*/  FADD R25, R40, R25 ;  /* 0x0000001928197221 */ /* 0x000fe20000000000 */
[----:B------:R-:W-:-:S02]  /*4120*/  FSETP.GTU.AND P6, PT, R6, RZ, PT ;  /* 0x000000ff0600720b */ /* 0x000fc40003fcc000 */
[----:B------:R-:W-:Y:S01]  /*4130*/  FSETP.GEU.AND P3, PT, R5, -R28, PT ;  /* 0x8000001c0500720b */ /* 0x000fe20003f6e000 */
[----:B------:R-:W-:Y:S01]  /*4140*/  FADD R28, R28, R5 ;  /* 0x000000051c1c7221 */ /* 0x000fe20000000000 */
[----:B------:R-:W-:Y:S02]  /*4150*/  FSETP.GTU.AND P5, PT, R7, RZ, PT ;  /* 0x000000ff0700720b */ /* 0x000fe40003fac000 */
[----:B------:R-:W-:Y:S02]  /*4160*/  LOP3.LUT R23, R4, 0x1fc, RZ, 0xc0, !PT ;  /* 0x000001fc04177812 */ /* 0x000fe400078ec0ff */
[----:B------:R-:W-:Y:S02]  /*4170*/  FSEL R4, R37, RZ, P1 ;  /* 0x000000ff25047208 */ /* 0x000fe40000800000 */
[----:B------:R-:W-:Y:S02]  /*4180*/  FSEL R5, R46, RZ, P0 ;  /* 0x000000ff2e057208 */ /* 0x000fe40000000000 */
[----:B------:R-:W-:Y:S01]  /*4190*/  SEL R12, RZ, 0x1, P6 ;  /* 0x00000001ff0c7807 */ /* 0x000fe20003000000 */
[----:B------:R-:W-:Y:S01]  /*41a0*/  BAR.SYNC.DEFER_BLOCKING 0x0 ;  /* 0x0000000000007b1d */ /* 0x000fe20000010000 */
[----:B------:R-:W-:Y:S01]  /*41b0*/  FSETP.GEU.AND P2, PT, R45, -R78, PT ;  /* 0x8000004e2d00720b */ /* 0x000fe20003f4e000 */
[----:B------:R-:W-:Y:S01]  /*41c0*/  FADD R45, R78, R45 ;  /* 0x0000002d4e2d7221 */ /* 0x000fe20000000000 */
[----:B------:R-:W-:Y:S01]  /*41d0*/  FSETP.GEU.AND P4, PT, R27, -R72, PT ;  /* 0x800000481b00720b */ /* 0x000fe20003f8e000 */
[----:B------:R-:W-:Y:S01]  /*41e0*/  FADD R27, R72, R27 ;  /* 0x0000001b481b7221 */ /* 0x000fe20000000000 */
[----:B------:R-:W-:Y:S01]  /*41f0*/  FSETP.GEU.AND P6, PT, R25, -R92, PT ;  /* 0x8000005c1900720b */ /* 0x000fe20003fce000 */
[----:B------:R-:W-:Y:S01]  /*4200*/  FADD R25, R92, R25 ;  /* 0x000000195c197221 */ /* 0x000fe20000000000 */
[----:B------:R-:W-:-:S02]  /*4210*/  SEL R13, RZ, 0x1, P5 ;  /* 0x00000001ff0d7807 */ /* 0x000fc40002800000 */
[----:B------:R-:W-:Y:S02]  /*4220*/  FSETP.GTU.AND P1, PT, R4, RZ, PT ;  /* 0x000000ff0400720b */ /* 0x000fe40003f2c000 */
[----:B------:R-:W-:Y:S01]  /*4230*/  FSETP.GTU.AND P0, PT, R5, RZ, PT ;  /* 0x000000ff0500720b */ /* 0x000fe20003f0c000 */
[--C-:B-1----:R-:W-:Y:S01]  /*4240*/  IMAD.WIDE R8, R8, 0x4, R10.reuse ;  /* 0x0000000408087825 */ /* 0x102fe200078e020a */
[----:B------:R-:W-:Y:S02]  /*4250*/  FSEL R14, R28, RZ, P3 ;  /* 0x000000ff1c0e7208 */ /* 0x000fe40001800000 */
[----:B------:R-:W-:Y:S01]  /*4260*/  FSEL R15, R25, RZ, P6 ;  /* 0x000000ff190f7208 */ /* 0x000fe20003000000 */
[----:B------:R-:W-:Y:S01]  /*4270*/  IMAD.WIDE R10, R2, 0x4, R10 ;  /* 0x00000004020a7825 */ /* 0x000fe200078e020a */
[----:B------:R-:W-:Y:S02]  /*4280*/  SEL R2, RZ, 0x1, P1 ;  /* 0x00000001ff027807 */ /* 0x000fe40000800000 */
[----:B------:R-:W-:Y:S01]  /*4290*/  SEL R16, RZ, 0x1, P0 ;  /* 0x00000001ff107807 */ /* 0x000fe20000000000 */
[----:B------:R0:W-:Y:S04]  /*42a0*/  STS.U8 [R23+UR4+0x2], R12 ;  /* 0x0000020c17007988 */ /* 0x0001e80008000004 */
[----:B------:R1:W-:Y:S01]  /*42b0*/  STS.U8 [R23+UR4+0x3], R13 ;  /* 0x0000030d17007988 */ /* 0x0003e20008000004 */
[----:B0-----:R-:W-:-:S02]  /*42c0*/  FSEL R12, R45, RZ, P2 ;  /* 0x000000ff2d0c7208 */ /* 0x001fc40001000000 */
[----:B-1----:R-:W-:Y:S01]  /*42d0*/  FSEL R13, R27, RZ, P4 ;  /* 0x000000ff1b0d7208 */ /* 0x002fe20002000000 */
[----:B------:R0:W-:Y:S04]  /*42e0*/  STG.E.128 desc[UR6][R8.64], R4 ;  /* 0x0000000408007986 */ /* 0x0001e8000c101d06 */
[----:B------:R1:W-:Y:S04]  /*42f0*/  STS.U8 [R23+UR4], R2 ;  /* 0x0000000217007988 */ /* 0x0003e80008000004 */
[----:B------:R-:W-:Y:S04]  /*4300*/  STS.U8 [R23+UR4+0x1], R16 ;  /* 0x0000011017007988 */ /* 0x000fe80008000004 */
[----:B------:R-:W-:Y:S01]  /*4310*/  STG.E.128 desc[UR6][R10.64], R12 ;  /* 0x0000000c0a007986 */ /* 0x000fe2000c101d06 */
[----:B------:R-:W-:Y:S01]  /*4320*/  LOP3.LUT R22, R17, 0x7f, RZ, 0xc0, !PT ;  /* 0x0000007f11167812 */ /* 0x000fe200078ec0ff */
[----:B------:R-:W-:Y:S01]  /*4330*/  BAR.SYNC.DEFER_BLOCKING 0x0 ;  /* 0x0000000000007b1d */ /* 0x000fe20000010000 */
[----:B------:R-:W-:-:S02]  /*4340*/  FSETP.GTU.AND P3, PT, R12, RZ, PT ;  /* 0x000000ff0c00720b */ /* 0x000fc40003f6c000 */
[----:B------:R-:W-:Y:S02]  /*4350*/  FSETP.GTU.AND P1, PT, R14, RZ, PT ;  /* 0x000000ff0e00720b */ /* 0x000fe40003f2c000 */
[----:B------:R-:W-:Y:S02]  /*4360*/  FSETP.GTU.AND P2, PT, R13, RZ, PT ;  /* 0x000000ff0d00720b */ /* 0x000fe40003f4c000 */
[----:B------:R-:W-:Y:S01]  /*4370*/  FSETP.GTU.AND P0, PT, R15, RZ, PT ;  /* 0x000000ff0f00720b */ /* 0x000fe20003f0c000 */
[----:B------:R-:W2:Y:S04]  /*4380*/  LDS.U8 R17, [R22+UR4] ;  /* 0x0000000416117984 */ /* 0x000ea80008000000 */
[----:B------:R-:W3:Y:S04]  /*4390*/  LDS.U8 R18, [R22+UR4+0x80] ;  /* 0x0000800416127984 */ /* 0x000ee80008000000 */
[----:B------:R-:W4:Y:S04]  /*43a0*/  LDS.U8 R19, [R22+UR4+0x100] ;  /* 0x0001000416137984 */ /* 0x000f280008000000 */
[----:B------:R-:W5:Y:S01]  /*43b0*/  LDS.U8 R16, [R22+UR4+0x180] ;  /* 0x0001800416107984 */ /* 0x000f620008000000 */
[----:B0-----:R-:W-:Y:S01]  /*43c0*/  SEL R4, RZ, 0x1, P3 ;  /* 0x00000001ff047807 */ /* 0x001fe20001800000 */
[----:B------:R-:W-:Y:S01]  /*43d0*/  BAR.SYNC.DEFER_BLOCKING 0x0 ;  /* 0x0000000000007b1d */ /* 0x000fe20000010000 */
[----:B------:R-:W-:-:S02]  /*43e0*/  SEL R6, RZ, 0x1, P2 ;  /* 0x00000001ff067807 */ /* 0x000fc40001000000 */
[----:B------:R-:W-:Y:S02]  /*43f0*/  SEL R7, RZ, 0x1, P1 ;  /* 0x00000001ff077807 */ /* 0x000fe40000800000 */
[----:B------:R-:W-:Y:S01]  /*4400*/  SEL R8, RZ, 0x1, P0 ;  /* 0x00000001ff087807 */ /* 0x000fe20000000000 */
[----:B------:R-:W-:Y:S04]  /*4410*/  STS.U8 [R23+UR4], R4 ;  /* 0x0000000417007988 */ /* 0x000fe80008000004 */
[----:B------:R-:W-:Y:S04]  /*4420*/  STS.U8 [R23+UR4+0x1], R6 ;  /* 0x0000010617007988 */ /* 0x000fe80008000004 */
[----:B------:R0:W-:Y:S04]  /*4430*/  STS.U8 [R23+UR4+0x2], R7 ;  /* 0x0000020717007988 */ /* 0x0001e80008000004 */
[----:B------:R0:W-:Y:S01]  /*4440*/  STS.U8 [R23+UR4+0x3], R8 ;  /* 0x0000030817007988 */ /* 0x0001e20008000004 */
[----:B------:R-:W-:Y:S01]  /*4450*/  BAR.SYNC.DEFER_BLOCKING 0x0 ;  /* 0x0000000000007b1d */ /* 0x000fe20000010000 */
[----:B------:R-:W-:-:S04]  /*4460*/  LOP3.LUT R0, R3, 0x7f, R0, 0xf8, !PT ;  /* 0x0000007f03007812 */ /* 0x000fc800078ef800 */
[----:B------:R-:W-:Y:S01]  /*4470*/  LEA R0, R0, R41, 0x9 ;  /* 0x0000002900007211 */ /* 0x000fe200078e48ff */
[----:B------:R-:W5:Y:S04]  /*4480*/  LDS.U8 R14, [R22+UR4] ;  /* 0x00000004160e7984 */ /* 0x000f680008000000 */
[----:B------:R-:W5:Y:S04]  /*4490*/  LDS.U8 R15, [R22+UR4+0x80] ;  /* 0x00008004160f7984 */ /* 0x000f680008000000 */
[----:B------:R-:W5:Y:S04]  /*44a0*/  LDS.U8 R20, [R22+UR4+0x100] ;  /* 0x0001000416147984 */ /* 0x000f680008000000 */
[----:B------:R-:W5:Y:S01]  /*44b0*/  LDS.U8 R21, [R22+UR4+0x180] ;  /* 0x0001800416157984 */ /* 0x000f620008000000 */
[----:B-1----:R-:W-:-:S02]  /*44c0*/  IADD3 R2, P0, R0, UR8, RZ ;  /* 0x0000000800027c10 */ /* 0x002fc4000ff1e0ff */
[----:B------:R-:W-:Y:S02]  /*44d0*/  IADD3 R5, R0, 0x10000, RZ ;  /* 0x0001000000057810 */ /* 0x000fe40007ffe0ff */
[C---:B------:R-:W-:Y:S01]  /*44e0*/  LEA.HI.X.SX32 R3, R0.reuse, UR9, 0x1, P0 ;  /* 0x0000000900037c11 */ /* 0x040fe200080f0eff */
[----:B0-----:R-:W-:Y:S01]  /*44f0*/  VIADD R7, R0, 0x20000 ;  /* 0x0002000000077836 */ /* 0x001fe20000000000 */
[----:B------:R-:W-:Y:S02]  /*4500*/  IADD3 R4, P0, R5, UR8, RZ ;  /* 0x0000000805047c10 */ /* 0x000fe4000ff1e0ff */
[----:B------:R-:W-:Y:S02]  /*4510*/  IADD3 R9, R0, 0x30000, RZ ;  /* 0x0003000000097810 */ /* 0x000fe40007ffe0ff */
[----:B--2---:R-:W-:Y:S02]  /*4520*/  LOP3.LUT R17, R17, 0x1, RZ, 0xc0, !PT ;  /* 0x0000000111117812 */ /* 0x004fe400078ec0ff */
[----:B------:R-:W-:-:S02]  /*4530*/  LEA.HI.X.SX32 R5, R5, UR9, 0x1, P0 ;  /* 0x0000000905057c11 */ /* 0x000fc400080f0eff */
[----:B------:R-:W-:Y:S02]  /*4540*/  IADD3 R8, P0, R9, UR8, RZ ;  /* 0x0000000809087c10 */ /* 0x000fe4000ff1e0ff */
[----:B------:R-:W-:Y:S02]  /*4550*/  IADD3 R6, P1, R7, UR8, RZ ;  /* 0x0000000807067c10 */ /* 0x000fe4000ff3e0ff */
[----:B------:R-:W-:Y:S01]  /*4560*/  IADD3 R11, R0, 0x40000, RZ ;  /* 0x00040000000b7810 */ /* 0x000fe20007ffe0ff */
[----:B------:R0:W-:Y:S01]  /*4570*/  STG.E.U8 desc[UR6][R2.64], R17 ;  /* 0x0000001102007986 */ /* 0x0001e2000c101106 */
[----:B---3--:R-:W-:Y:S01]  /*4580*/  LOP3.LUT R23, R18, 0x1, RZ, 0xc0, !PT ;  /* 0x0000000112177812 */ /* 0x008fe200078ec0ff */
[----:B------:R-:W-:Y:S01]  /*4590*/  VIADD R12, R0, 0x50000 ;  /* 0x00050000000c7836 */ /* 0x000fe20000000000 */
[----:B------:R-:W-:Y:S02]  /*45a0*/  LEA.HI.X.SX32 R9, R9, UR9, 0x1, P0 ;  /* 0x0000000909097c11 */ /* 0x000fe400080f0eff */
[----:B------:R-:W-:-:S02]  /*45b0*/  LEA.HI.X.SX32 R7, R7, UR9, 0x1, P1 ;  /* 0x0000000907077c11 */ /* 0x000fc400088f0eff */
[----:B----4-:R-:W-:Y:S02]  /*45c0*/  LOP3.LUT R19, R19, 0x1, RZ, 0xc0, !PT ;  /* 0x0000000113137812 */ /* 0x010fe400078ec0ff */
[----:B------:R-:W-:Y:S02]  /*45d0*/  IADD3 R13, R0, 0x60000, RZ ;  /* 0x00060000000d7810 */ /* 0x000fe40007ffe0ff */
[----:B0-----:R-:W-:Y:S02]  /*45e0*/  IADD3 R2, P0, R11, UR8, RZ ;  /* 0x000000080b027c10 */ /* 0x001fe4000ff1e0ff */
[----:B------:R-:W-:Y:S01]  /*45f0*/  IADD3 R0, R0, 0x70000, RZ ;  /* 0x0007000000007810 */ /* 0x000fe20007ffe0ff */
[----:B------:R0:W-:Y:S01]  /*4600*/  STG.E.U8 desc[UR6][R4.64], R23 ;  /* 0x0000001704007986 */ /* 0x0001e2000c101106 */
[----:B-----5:R-:W-:Y:S02]  /*4610*/  LOP3.LUT R25, R16, 0x1, RZ, 0xc0, !PT ;  /* 0x0000000110197812 */ /* 0x020fe400078ec0ff */
[----:B------:R-:W-:Y:S01]  /*4620*/  IADD3 R10, P1, R12, UR8, RZ ;  /* 0x000000080c0a7c10 */ /* 0x000fe2000ff3e0ff */
[----:B------:R1:W-:Y:S01]  /*4630*/  STG.E.U8 desc[UR6][R6.64], R19 ;  /* 0x0000001306007986 */ /* 0x0003e2000c101106 */
[----:B------:R-:W-:-:S02]  /*4640*/  LEA.HI.X.SX32 R3, R11, UR9, 0x1, P0 ;  /* 0x000000090b037c11 */ /* 0x000fc400080f0eff */
[----:B------:R-:W-:Y:S01]  /*4650*/  LOP3.LUT R17, R14, 0x1, RZ, 0xc0, !PT ;  /* 0x000000010e117812 */ /* 0x000fe200078ec0ff */
[----:B------:R2:W-:Y:S01]  /*4660*/  STG.E.U8 desc[UR6][R8.64], R25 ;  /* 0x0000001908007986 */ /* 0x0005e2000c101106 */
[----:B------:R-:W-:Y:S02]  /*4670*/  LEA.HI.X.SX32 R11, R12, UR9, 0x1, P1 ;  /* 0x000000090c0b7c11 */ /* 0x000fe400088f0eff */
[----:B0-----:R-:W-:Y:S02]  /*4680*/  IADD3 R4, P0, R13, UR8, RZ ;  /* 0x000000080d047c10 */ /* 0x001fe4000ff1e0ff */
[----:B------:R-:W-:Y:S02]  /*4690*/  LOP3.LUT R15, R15, 0x1, RZ, 0xc0, !PT ;  /* 0x000000010f0f7812 */ /* 0x000fe400078ec0ff */
[----:B-1----:R-:W-:Y:S02]  /*46a0*/  IADD3 R6, P2, R0, UR8, RZ ;  /* 0x0000000800067c10 */ /* 0x002fe4000ff5e0ff */
[----:B------:R-:W-:-:S02]  /*46b0*/  LEA.HI.X.SX32 R5, R13, UR9, 0x1, P0 ;  /* 0x000000090d057c11 */ /* 0x000fc400080f0eff */
[----:B--2---:R-:W-:Y:S02]  /*46c0*/  LOP3.LUT R9, R20, 0x1, RZ, 0xc0, !PT ;  /* 0x0000000114097812 */ /* 0x004fe400078ec0ff */
[----:B------:R-:W-:Y:S02]  /*46d0*/  LEA.HI.X.SX32 R7, R0, UR9, 0x1, P2 ;  /* 0x0000000900077c11 */ /* 0x000fe400090f0eff */
[----:B------:R-:W-:Y:S01]  /*46e0*/  LOP3.LUT R21, R21, 0x1, RZ, 0xc0, !PT ;  /* 0x0000000115157812 */ /* 0x000fe200078ec0ff */
[----:B------:R-:W-:Y:S04]  /*46f0*/  STG.E.U8 desc[UR6][R2.64], R17 ;  /* 0x0000001102007986 */ /* 0x000fe8000c101106 */
[----:B------:R-:W-:Y:S04]  /*4700*/  STG.E.U8 desc[UR6][R10.64], R15 ;  /* 0x0000000f0a007986 */ /* 0x000fe8000c101106 */
[----:B------:R-:W-:Y:S04]  /*4710*/  STG.E.U8 desc[UR6][R4.64], R9 ;  /* 0x0000000904007986 */ /* 0x000fe8000c101106 */
[----:B------:R-:W-:Y:S01]  /*4720*/  STG.E.U8 desc[UR6][R6.64], R21 ;  /* 0x0000001506007986 */ /* 0x000fe2000c101106 */
[----:B------:R-:W-:Y:S05]  /*4730*/  EXIT ;  /* 0x000000000000794d */ /* 0x000fea0003800000 */
.L_x_0:
[----:B------:R-:W-:-:S00]  /*4740*/  BRA `(.L_x_0) ;  /* 0xfffffffc00fc7947 */ /* 0x000fc0000383ffff */
[----:B------:R-:W-:-:S00]  /*4750*/  NOP ;  /* 0x0000000000007918 */ /* 0x000fc00000000000 */
        /* <DEDUP_REMOVED lines=10> */
.L_x_1:


//--------------------- .nv.shared.triton_poi_fused__unsafe_index_add_mul_relu_sub_threshold_backward_37 --------------------------
	.section	.nv.shared.triton_poi_fused__unsafe_index_add_mul_relu_sub_threshold_backward_37,"aw",@nobits
	.sectionflags	@""
	.align	16
	.zero		1024


//--------------------- .nv.constant0.triton_poi_fused__unsafe_index_add_mul_relu_sub_threshold_backward_37 --------------------------
	.section	.nv.constant0.triton_poi_fused__unsafe_index_add_mul_relu_sub_threshold_backward_37,"a",@progbits
	.sectionflags	@""
	.align	4
.nv.constant0.triton_poi_fused__unsafe_index_add_mul_relu_sub_threshold_backward_37:
	.zero		728
